	.target	sm_100a

	.elftype	@"ET_EXEC"


//--------------------- .note.nv.tkinfo           --------------------------
	.section	.note.nv.tkinfo,"",@"SHT_NOTE"
	.sectionflags	@"SHF_NOTE_NV_TKINFO"
	.tkinfo
        /*0018*/ 	.word	0x00000002
        /*0030*/ 	.string	""
        /*0030*/ 	.string	"ptxas"
        /*0030*/ 	.string	"Cuda compilation tools, release 13.0, V13.0.88"
        /*0030*/ 	.string	"Build cuda_13.0.r13.0/compiler.36424714_0"
        /*0030*/ 	.string	"-arch sm_100a -m 64 "



//--------------------- .note.nv.cuinfo           --------------------------
	.section	.note.nv.cuinfo,"",@"SHT_NOTE"
	.sectionflags	@"SHF_NOTE_NV_CUINFO"
        /*0018*/ 	.short	0x0002
        /*001a*/ 	.short	0x0064
        /*001c*/ 	.short	0x0082
	.zero		2


//--------------------- .nv.info                  --------------------------
	.section	.nv.info,"",@"SHT_CUDA_INFO"
	.align	4


	//----- nvinfo : EIATTR_REGCOUNT
	.align		4
        /*0000*/ 	.byte	0x04, 0x2f
        /*0002*/ 	.short	(.L_16 - .L_15)
	.align		4
.L_15:
        /*0004*/ 	.word	index@(_ZN7cutlass13device_kernelINS_4gemm6kernel13GemmUniversalIN4cute5tupleIJiiiiEEENS1_10collective13CollectiveMmaINS1_35MainloopSm100TmaUmmaWarpSpecializedILi12ELi2ELi4ENS5_IJNS4_1CILi2EEENSA_ILi1EEESC_EEEEENS5_IJNSA_ILi64EEENSA_ILi80EEENSA_ILi128EEEEEENS_12float_e4m3_tENS5_IJlSC_lEEESJ_SK_NS4_8TiledMMAINS4_8MMA_AtomIJNS4_10MMA_TraitsINS4_19SM100_MMA_F8F6F4_SSEJSJ_SJ_fSF_SG_NS4_17integral_constantINS4_4UMMA5MajorELSR_0EEESS_NSP_INSQ_7ScaleInELST_0EEESU_EEEEEENS4_6LayoutINS5_IJSC_SC_SC_EEENS5_IJNSA_ILi0EEESZ_SZ_EEEEENS5_IJNS4_10UnderscoreES12_S12_EEEEENS4_13SM90_TMA_LOADENS4_14ComposedLayoutINS4_7SwizzleILi3ELi4ELi3EEENS4_18smem_ptr_flag_bitsILi8EEENSX_INS5_IJNSA_ILi8EEESH_EEENS5_IJSH_SC_EEEEEEEvNS4_8identityENS4_23SM90_TMA_LOAD_MULTICASTES1F_vS1G_EENS_8epilogue10collective18CollectiveEpilogueINS1J_23Sm100TmaWarpSpecializedILi1ELi1ELi40ELb0ELb0EEEJSI_NS5_IJNSX_ISF_SC_EENSX_ISG_SC_EEEEESJ_SK_SJ_SK_NS1J_6fusion15FusionCallbacksIS1N_NS1R_17LinearCombinationISJ_fSJ_fLNS_15FloatRoundStyleE2EEESI_S1Q_JEEENS4_5SM1004TMEM4LOAD25SM100_TMEM_LOAD_16dp32b8xES15_NS16_INS17_ILi0ELi4ELi3EEES1A_NSX_INS5_IJS1B_NSA_ILi16EEEEEENS5_IJS22_SC_EEEEEEENS4_39AutoVectorizingCopyWithAssumedAlignmentILi128EEENS4_14SM90_TMA_STOREES26_S28_S28_EEEvvEEEEvNT_6ParamsE)
        /*0008*/ 	.word	0x00000060


	//----- nvinfo : EIATTR_FRAME_SIZE
	.align		4
.L_16:
        /*000c*/ 	.byte	0x04, 0x11
        /*000e*/ 	.short	(.L_18 - .L_17)
	.align		4
.L_17:
        /*0010*/ 	.word	index@($__internal_2_$__cuda_sm10x_tcgen05_guardrail_trap_unallocated_columns_being_dealloced)
        /*0014*/ 	.word	0x00000000


	//----- nvinfo : EIATTR_FRAME_SIZE
	.align		4
.L_18:
        /*0018*/ 	.byte	0x04, 0x11
        /*001a*/ 	.short	(.L_20 - .L_19)
	.align		4
.L_19:
        /*001c*/ 	.word	index@($__internal_1_$__cuda_sm10x_tcgen05_guardrail_trap_phase_invalid_during_alloc)
        /*0020*/ 	.word	0x00000000


	//----- nvinfo : EIATTR_FRAME_SIZE
	.align		4
.L_20:
        /*0024*/ 	.byte	0x04, 0x11
        /*0026*/ 	.short	(.L_22 - .L_21)
	.align		4
.L_21:
        /*0028*/ 	.word	index@($__internal_0_$__cuda_sm10x_tcgen05_guardrail_trap_col_being_dealloced_not_returned_by_alloc)
        /*002c*/ 	.word	0x00000000


	//----- nvinfo : EIATTR_FRAME_SIZE
	.align		4
.L_22:
        /*0030*/ 	.byte	0x04, 0x11
        /*0032*/ 	.short	(.L_24 - .L_23)
	.align		4
.L_23:
        /*0034*/ 	.word	index@(_ZN7cutlass13device_kernelINS_4gemm6kernel13GemmUniversalIN4cute5tupleIJiiiiEEENS1_10collective13CollectiveMmaINS1_35MainloopSm100TmaUmmaWarpSpecializedILi12ELi2ELi4ENS5_IJNS4_1CILi2EEENSA_ILi1EEESC_EEEEENS5_IJNSA_ILi64EEENSA_ILi80EEENSA_ILi128EEEEEENS_12float_e4m3_tENS5_IJlSC_lEEESJ_SK_NS4_8TiledMMAINS4_8MMA_AtomIJNS4_10MMA_TraitsINS4_19SM100_MMA_F8F6F4_SSEJSJ_SJ_fSF_SG_NS4_17integral_constantINS4_4UMMA5MajorELSR_0EEESS_NSP_INSQ_7ScaleInELST_0EEESU_EEEEEENS4_6LayoutINS5_IJSC_SC_SC_EEENS5_IJNSA_ILi0EEESZ_SZ_EEEEENS5_IJNS4_10UnderscoreES12_S12_EEEEENS4_13SM90_TMA_LOADENS4_14ComposedLayoutINS4_7SwizzleILi3ELi4ELi3EEENS4_18smem_ptr_flag_bitsILi8EEENSX_INS5_IJNSA_ILi8EEESH_EEENS5_IJSH_SC_EEEEEEEvNS4_8identityENS4_23SM90_TMA_LOAD_MULTICASTES1F_vS1G_EENS_8epilogue10collective18CollectiveEpilogueINS1J_23Sm100TmaWarpSpecializedILi1ELi1ELi40ELb0ELb0EEEJSI_NS5_IJNSX_ISF_SC_EENSX_ISG_SC_EEEEESJ_SK_SJ_SK_NS1J_6fusion15FusionCallbacksIS1N_NS1R_17LinearCombinationISJ_fSJ_fLNS_15FloatRoundStyleE2EEESI_S1Q_JEEENS4_5SM1004TMEM4LOAD25SM100_TMEM_LOAD_16dp32b8xES15_NS16_INS17_ILi0ELi4ELi3EEES1A_NSX_INS5_IJS1B_NSA_ILi16EEEEEENS5_IJS22_SC_EEEEEEENS4_39AutoVectorizingCopyWithAssumedAlignmentILi128EEENS4_14SM90_TMA_STOREES26_S28_S28_EEEvvEEEEvNT_6ParamsE)
        /*0038*/ 	.word	0x00000000


	//----- nvinfo : EIATTR_MIN_STACK_SIZE
	.align		4
.L_24:
        /*003c*/ 	.byte	0x04, 0x12
        /*003e*/ 	.short	(.L_26 - .L_25)
	.align		4
.L_25:
        /*0040*/ 	.word	index@(_ZN7cutlass13device_kernelINS_4gemm6kernel13GemmUniversalIN4cute5tupleIJiiiiEEENS1_10collective13CollectiveMmaINS1_35MainloopSm100TmaUmmaWarpSpecializedILi12ELi2ELi4ENS5_IJNS4_1CILi2EEENSA_ILi1EEESC_EEEEENS5_IJNSA_ILi64EEENSA_ILi80EEENSA_ILi128EEEEEENS_12float_e4m3_tENS5_IJlSC_lEEESJ_SK_NS4_8TiledMMAINS4_8MMA_AtomIJNS4_10MMA_TraitsINS4_19SM100_MMA_F8F6F4_SSEJSJ_SJ_fSF_SG_NS4_17integral_constantINS4_4UMMA5MajorELSR_0EEESS_NSP_INSQ_7ScaleInELST_0EEESU_EEEEEENS4_6LayoutINS5_IJSC_SC_SC_EEENS5_IJNSA_ILi0EEESZ_SZ_EEEEENS5_IJNS4_10UnderscoreES12_S12_EEEEENS4_13SM90_TMA_LOADENS4_14ComposedLayoutINS4_7SwizzleILi3ELi4ELi3EEENS4_18smem_ptr_flag_bitsILi8EEENSX_INS5_IJNSA_ILi8EEESH_EEENS5_IJSH_SC_EEEEEEEvNS4_8identityENS4_23SM90_TMA_LOAD_MULTICASTES1F_vS1G_EENS_8epilogue10collective18CollectiveEpilogueINS1J_23Sm100TmaWarpSpecializedILi1ELi1ELi40ELb0ELb0EEEJSI_NS5_IJNSX_ISF_SC_EENSX_ISG_SC_EEEEESJ_SK_SJ_SK_NS1J_6fusion15FusionCallbacksIS1N_NS1R_17LinearCombinationISJ_fSJ_fLNS_15FloatRoundStyleE2EEESI_S1Q_JEEENS4_5SM1004TMEM4LOAD25SM100_TMEM_LOAD_16dp32b8xES15_NS16_INS17_ILi0ELi4ELi3EEES1A_NSX_INS5_IJS1B_NSA_ILi16EEEEEENS5_IJS22_SC_EEEEEEENS4_39AutoVectorizingCopyWithAssumedAlignmentILi128EEENS4_14SM90_TMA_STOREES26_S28_S28_EEEvvEEEEvNT_6ParamsE)
        /*0044*/ 	.word	0x00000000
.L_26:


//--------------------- .nv.compat                --------------------------
	.section	.nv.compat,"",@"SHT_CUDA_COMPAT_INFO"
	.align	4
        /*0000*/ 	.byte	0x02, 0x09, 0x01, 0x00, 0x02, 0x02, 0x02, 0x00, 0x02, 0x05, 0x05, 0x00, 0x03, 0x07, 0x01, 0x01
        /*0010*/ 	.byte	0x02, 0x03, 0x01, 0x00, 0x02, 0x06, 0x01, 0x00, 0x04, 0x0b, 0x08, 0x00, 0x09, 0x00, 0x00, 0x00
        /*0020*/ 	.byte	0x00, 0x00, 0x00, 0x00


//--------------------- .nv.info._ZN7cutlass13device_kernelINS_4gemm6kernel13GemmUniversalIN4cute5tupleIJiiiiEEENS1_10collective13CollectiveMmaINS1_35MainloopSm100TmaUmmaWarpSpecializedILi12ELi2ELi4ENS5_IJNS4_1CILi2EEENSA_ILi1EEESC_EEEEENS5_IJNSA_ILi64EEENSA_ILi80EEENSA_ILi128EEEEEENS_12float_e4m3_tENS5_IJlSC_lEEESJ_SK_NS4_8TiledMMAINS4_8MMA_AtomIJNS4_10MMA_TraitsINS4_19SM100_MMA_F8F6F4_SSEJSJ_SJ_fSF_SG_NS4_17integral_constantINS4_4UMMA5MajorELSR_0EEESS_NSP_INSQ_7ScaleInELST_0EEESU_EEEEEENS4_6LayoutINS5_IJSC_SC_SC_EEENS5_IJNSA_ILi0EEESZ_SZ_EEEEENS5_IJNS4_10UnderscoreES12_S12_EEEEENS4_13SM90_TMA_LOADENS4_14ComposedLayoutINS4_7SwizzleILi3ELi4ELi3EEENS4_18smem_ptr_flag_bitsILi8EEENSX_INS5_IJNSA_ILi8EEESH_EEENS5_IJSH_SC_EEEEEEEvNS4_8identityENS4_23SM90_TMA_LOAD_MULTICASTES1F_vS1G_EENS_8epilogue10collective18CollectiveEpilogueINS1J_23Sm100TmaWarpSpecializedILi1ELi1ELi40ELb0ELb0EEEJSI_NS5_IJNSX_ISF_SC_EENSX_ISG_SC_EEEEESJ_SK_SJ_SK_NS1J_6fusion15FusionCallbacksIS1N_NS1R_17LinearCombinationISJ_fSJ_fLNS_15FloatRoundStyleE2EEESI_S1Q_JEEENS4_5SM1004TMEM4LOAD25SM100_TMEM_LOAD_16dp32b8xES15_NS16_INS17_ILi0ELi4ELi3EEES1A_NSX_INS5_IJS1B_NSA_ILi16EEEEEENS5_IJS22_SC_EEEEEEENS4_39AutoVectorizingCopyWithAssumedAlignmentILi128EEENS4_14SM90_TMA_STOREES26_S28_S28_EEEvvEEEEvNT_6ParamsE --------------------------
	.section	.nv.info._ZN7cutlass13device_kernelINS_4gemm6kernel13GemmUniversalIN4cute5tupleIJiiiiEEENS1_10collective13CollectiveMmaINS1_35MainloopSm100TmaUmmaWarpSpecializedILi12ELi2ELi4ENS5_IJNS4_1CILi2EEENSA_ILi1EEESC_EEEEENS5_IJNSA_ILi64EEENSA_ILi80EEENSA_ILi128EEEEEENS_12float_e4m3_tENS5_IJlSC_lEEESJ_SK_NS4_8TiledMMAINS4_8MMA_AtomIJNS4_10MMA_TraitsINS4_19SM100_MMA_F8F6F4_SSEJSJ_SJ_fSF_SG_NS4_17integral_constantINS4_4UMMA5MajorELSR_0EEESS_NSP_INSQ_7ScaleInELST_0EEESU_EEEEEENS4_6LayoutINS5_IJSC_SC_SC_EEENS5_IJNSA_ILi0EEESZ_SZ_EEEEENS5_IJNS4_10UnderscoreES12_S12_EEEEENS4_13SM90_TMA_LOADENS4_14ComposedLayoutINS4_7SwizzleILi3ELi4ELi3EEENS4_18smem_ptr_flag_bitsILi8EEENSX_INS5_IJNSA_ILi8EEESH_EEENS5_IJSH_SC_EEEEEEEvNS4_8identityENS4_23SM90_TMA_LOAD_MULTICASTES1F_vS1G_EENS_8epilogue10collective18CollectiveEpilogueINS1J_23Sm100TmaWarpSpecializedILi1ELi1ELi40ELb0ELb0EEEJSI_NS5_IJNSX_ISF_SC_EENSX_ISG_SC_EEEEESJ_SK_SJ_SK_NS1J_6fusion15FusionCallbacksIS1N_NS1R_17LinearCombinationISJ_fSJ_fLNS_15FloatRoundStyleE2EEESI_S1Q_JEEENS4_5SM1004TMEM4LOAD25SM100_TMEM_LOAD_16dp32b8xES15_NS16_INS17_ILi0ELi4ELi3EEES1A_NSX_INS5_IJS1B_NSA_ILi16EEEEEENS5_IJS22_SC_EEEEEEENS4_39AutoVectorizingCopyWithAssumedAlignmentILi128EEENS4_14SM90_TMA_STOREES26_S28_S28_EEEvvEEEEvNT_6ParamsE,"",@"SHT_CUDA_INFO"
	.sectionflags	@""
	.align	4


	//----- nvinfo : EIATTR_CUDA_API_VERSION
	.align		4
        /*0000*/ 	.byte	0x04, 0x37
        /*0002*/ 	.short	(.L_28 - .L_27)
.L_27:
        /*0004*/ 	.word	0x00000082


	//----- nvinfo : EIATTR_KPARAM_INFO
	.align		4
.L_28:
        /*0008*/ 	.byte	0x04, 0x17
        /*000a*/ 	.short	(.L_30 - .L_29)
.L_29:
        /*000c*/ 	.word	0x00000000
        /*0010*/ 	.short	0x0000
        /*0012*/ 	.short	0x0000
        /*0014*/ 	.byte	0x00, 0xf0, 0x01, 0x20


	//----- nvinfo : EIATTR_AT_ENTRY_FRAGMENTS
	.align		4
.L_30:
        /*0018*/ 	.byte	0x04, 0x4f
        /*001a*/ 	.short	(.L_32 - .L_31)


	//   ....[0]....
.L_31:
        /*001c*/ 	.word	0x00000006


	//----- nvinfo : EIATTR_RESERVED_SMEM_USED
	.align		4
.L_32:
        /*0020*/ 	.byte	0x01, 0x41
	.zero		2


	//----- nvinfo : EIATTR_SPARSE_MMA_MASK
	.align		4
        /*0024*/ 	.byte	0x03, 0x50
        /*0026*/ 	.short	0x0000


	//----- nvinfo : EIATTR_TCGEN05_1CTA_USED
	.align		4
        /*0028*/ 	.byte	0x01, 0x51
	.zero		2


	//----- nvinfo : EIATTR_MAXREG_COUNT
	.align		4
        /*002c*/ 	.byte	0x03, 0x1b
        /*002e*/ 	.short	0x00ff


	//----- nvinfo : EIATTR_NUM_BARRIERS
	.align		4
        /*0030*/ 	.byte	0x02, 0x4c
        /*0032*/ 	.byte	0x07
	.zero		1


	//----- nvinfo : EIATTR_EXTERNS
	.align		4
        /*0034*/ 	.byte	0x04, 0x0f
        /*0036*/ 	.short	(.L_34 - .L_33)


	//   ....[0]....
	.align		4
.L_33:
        /*0038*/ 	.word	index@(__assertfail)


	//----- nvinfo : EIATTR_MERCURY_ISA_VERSION
	.align		4
.L_34:
        /*003c*/ 	.byte	0x03, 0x5f
        /*003e*/ 	.short	0x0101


	//----- nvinfo : EIATTR_INT_WARP_WIDE_INSTR_OFFSETS
	.align		4
        /*0040*/ 	.byte	0x04, 0x31
        /*0042*/ 	.short	(.L_36 - .L_35)


	//   ....[0]....
.L_35:
        /*0044*/ 	.word	0x000041f0


	//   ....[1]....
        /*0048*/ 	.word	0x00004220


	//   ....[2]....
        /*004c*/ 	.word	0x00004240


	//   ....[3]....
        /*0050*/ 	.word	0x00004e40


	//   ....[4]....
        /*0054*/ 	.word	0x00004e50


	//   ....[5]....
        /*0058*/ 	.word	0x00005040


	//   ....[6]....
        /*005c*/ 	.word	0x00005060


	//   ....[7]....
        /*0060*/ 	.word	0x000050c0


	//   ....[8]....
        /*0064*/ 	.word	0x000050e0


	//----- nvinfo : EIATTR_COOP_GROUP_MASK_REGIDS
	.align		4
.L_36:
        /*0068*/ 	.byte	0x04, 0x29
        /*006a*/ 	.short	(.L_38 - .L_37)


	//   ....[0]....
.L_37:
        /*006c*/ 	.word	0xffffffff


	//   ....[1]....
        /*0070*/ 	.word	0xffffffff


	//   ....[2]....
        /*0074*/ 	.word	0xffffffff


	//   ....[3]....
        /*0078*/ 	.word	0xffffffff


	//   ....[4]....
        /*007c*/ 	.word	0xffffffff


	//   ....[5]....
        /*0080*/ 	.word	0xffffffff


	//   ....[6]....
        /*0084*/ 	.word	0xffffffff


	//   ....[7]....
        /*0088*/ 	.word	0xffffffff


	//   ....[8]....
        /*008c*/ 	.word	0xffffffff


	//   ....[9]....
        /*0090*/ 	.word	0xffffffff


	//   ....[10]....
        /*0094*/ 	.word	0xffffffff


	//   ....[11]....
        /*0098*/ 	.word	0xffffffff


	//   ....[12]....
        /*009c*/ 	.word	0xffffffff


	//   ....[13]....
        /*00a0*/ 	.word	0xffffffff


	//----- nvinfo : EIATTR_COOP_GROUP_INSTR_OFFSETS
	.align		4
.L_38:
        /*00a4*/ 	.byte	0x04, 0x28
        /*00a6*/ 	.short	(.L_40 - .L_39)


	//   ....[0]....
.L_39:
        /*00a8*/ 	.word	0x00000080


	//   ....[1]....
        /*00ac*/ 	.word	0x000004d0


	//   ....[2]....
        /*00b0*/ 	.word	0x00000790


	//   ....[3]....
        /*00b4*/ 	.word	0x000008d0


	//   ....[4]....
        /*00b8*/ 	.word	0x000009d0


	//   ....[5]....
        /*00bc*/ 	.word	0x00000b40


	//   ....[6]....
        /*00c0*/ 	.word	0x00000ce0


	//   ....[7]....
        /*00c4*/ 	.word	0x00000ea0


	//   ....[8]....
        /*00c8*/ 	.word	0x00002090


	//   ....[9]....
        /*00cc*/ 	.word	0x000033f0


	//   ....[10]....
        /*00d0*/ 	.word	0x00003600


	//   ....[11]....
        /*00d4*/ 	.word	0x00003630


	//   ....[12]....
        /*00d8*/ 	.word	0x000040d0


	//   ....[13]....
        /*00dc*/ 	.word	0x00004300


	//----- nvinfo : EIATTR_VRC_CTA_INIT_COUNT
	.align		4
.L_40:
        /*00e0*/ 	.byte	0x02, 0x4a
        /*00e2*/ 	.byte	0x80
	.zero		1


	//----- nvinfo : EIATTR_SYSCALL_OFFSETS
	.align		4
        /*00e4*/ 	.byte	0x04, 0x46
        /*00e6*/ 	.short	(.L_42 - .L_41)


	//   ....[0]....
.L_41:
        /*00e8*/ 	.word	0x00006250


	//   ....[1]....
        /*00ec*/ 	.word	0x000063d0


	//   ....[2]....
        /*00f0*/ 	.word	0x00006550


	//   ....[3]....
        /*00f4*/ 	.word	0x000066d0


	//   ....[4]....
        /*00f8*/ 	.word	0x00006850


	//----- nvinfo : EIATTR_MBARRIER_INSTR_OFFSETS
	.align		4
.L_42:
        /*00fc*/ 	.byte	0x04, 0x39
        /*00fe*/ 	.short	(.L_44 - .L_43)


	//   ....[0]....
.L_43:
        /*0100*/ 	.word	0x000005f0
        /*0104*/ 	.word	0x000000ff
        /*0108*/ 	.word	0x00000000
        /*010c*/ 	.short	0x0100
        /*010e*/ 	.byte	0x04
	.zero		1


	//   ....[1]....
        /*0110*/ 	.word	0x00000600
        /*0114*/ 	.word	0x000000ff
        /*0118*/ 	.word	0x00000060
        /*011c*/ 	.short	0x0100
        /*011e*/ 	.byte	0x04
	.zero		1


	//   ....[2]....
        /*0120*/ 	.word	0x00000610
        /*0124*/ 	.word	0x000000ff
        /*0128*/ 	.word	0x00000008
        /*012c*/ 	.short	0x0100
        /*012e*/ 	.byte	0x04
	.zero		1


	//   ....[3]....
        /*0130*/ 	.word	0x00000620
        /*0134*/ 	.word	0x000000ff
        /*0138*/ 	.word	0x00000068
        /*013c*/ 	.short	0x0100
        /*013e*/ 	.byte	0x04
	.zero		1


	//   ....[4]....
        /*0140*/ 	.word	0x00000630
        /*0144*/ 	.word	0x000000ff
        /*0148*/ 	.word	0x00000010
        /*014c*/ 	.short	0x0100
        /*014e*/ 	.byte	0x04
	.zero		1


	//   ....[5]....
        /*0150*/ 	.word	0x00000640
        /*0154*/ 	.word	0x000000ff
        /*0158*/ 	.word	0x00000070
        /*015c*/ 	.short	0x0100
        /*015e*/ 	.byte	0x04
	.zero		1


	//   ....[6]....
        /*0160*/ 	.word	0x00000650
        /*0164*/ 	.word	0x000000ff
        /*0168*/ 	.word	0x00000018
        /*016c*/ 	.short	0x0100
        /*016e*/ 	.byte	0x04
	.zero		1


	//   ....[7]....
        /*0170*/ 	.word	0x00000660
        /*0174*/ 	.word	0x000000ff
        /*0178*/ 	.word	0x00000078
        /*017c*/ 	.short	0x0100
        /*017e*/ 	.byte	0x04
	.zero		1


	//   ....[8]....
        /*0180*/ 	.word	0x00000670
        /*0184*/ 	.word	0x000000ff
        /*0188*/ 	.word	0x00000020
        /*018c*/ 	.short	0x0100
        /*018e*/ 	.byte	0x04
	.zero		1


	//   ....[9]....
        /*0190*/ 	.word	0x00000680
        /*0194*/ 	.word	0x000000ff
        /*0198*/ 	.word	0x00000080
        /*019c*/ 	.short	0x0100
        /*019e*/ 	.byte	0x04
	.zero		1


	//   ....[10]....
        /*01a0*/ 	.word	0x00000690
        /*01a4*/ 	.word	0x000000ff
        /*01a8*/ 	.word	0x00000028
        /*01ac*/ 	.short	0x0100
        /*01ae*/ 	.byte	0x04
	.zero		1


	//   ....[11]....
        /*01b0*/ 	.word	0x000006a0
        /*01b4*/ 	.word	0x000000ff
        /*01b8*/ 	.word	0x00000088
        /*01bc*/ 	.short	0x0100
        /*01be*/ 	.byte	0x04
	.zero		1


	//   ....[12]....
        /*01c0*/ 	.word	0x000006b0
        /*01c4*/ 	.word	0x000000ff
        /*01c8*/ 	.word	0x00000030
        /*01cc*/ 	.short	0x0100
        /*01ce*/ 	.byte	0x04
	.zero		1


	//   ....[13]....
        /*01d0*/ 	.word	0x000006c0
        /*01d4*/ 	.word	0x000000ff
        /*01d8*/ 	.word	0x00000090
        /*01dc*/ 	.short	0x0100
        /*01de*/ 	.byte	0x04
	.zero		1


	//   ....[14]....
        /*01e0*/ 	.word	0x000006d0
        /*01e4*/ 	.word	0x000000ff
        /*01e8*/ 	.word	0x00000038
        /*01ec*/ 	.short	0x0100
        /*01ee*/ 	.byte	0x04
	.zero		1


	//   ....[15]....
        /*01f0*/ 	.word	0x000006e0
        /*01f4*/ 	.word	0x000000ff
        /*01f8*/ 	.word	0x00000098
        /*01fc*/ 	.short	0x0100
        /*01fe*/ 	.byte	0x04
	.zero		1


	//   ....[16]....
        /*0200*/ 	.word	0x000006f0
        /*0204*/ 	.word	0x000000ff
        /*0208*/ 	.word	0x00000040
        /*020c*/ 	.short	0x0100
        /*020e*/ 	.byte	0x04
	.zero		1


	//   ....[17]....
        /*0210*/ 	.word	0x00000700
        /*0214*/ 	.word	0x000000ff
        /*0218*/ 	.word	0x000000a0
        /*021c*/ 	.short	0x0100
        /*021e*/ 	.byte	0x04
	.zero		1


	//   ....[18]....
        /*0220*/ 	.word	0x00000710
        /*0224*/ 	.word	0x000000ff
        /*0228*/ 	.word	0x00000048
        /*022c*/ 	.short	0x0100
        /*022e*/ 	.byte	0x04
	.zero		1


	//   ....[19]....
        /*0230*/ 	.word	0x00000720
        /*0234*/ 	.word	0x000000ff
        /*0238*/ 	.word	0x000000a8
        /*023c*/ 	.short	0x0100
        /*023e*/ 	.byte	0x04
	.zero		1


	//   ....[20]....
        /*0240*/ 	.word	0x00000730
        /*0244*/ 	.word	0x000000ff
        /*0248*/ 	.word	0x00000050
        /*024c*/ 	.short	0x0100
        /*024e*/ 	.byte	0x04
	.zero		1


	//   ....[21]....
        /*0250*/ 	.word	0x00000740
        /*0254*/ 	.word	0x000000ff
        /*0258*/ 	.word	0x000000b0
        /*025c*/ 	.short	0x0100
        /*025e*/ 	.byte	0x04
	.zero		1


	//   ....[22]....
        /*0260*/ 	.word	0x00000750
        /*0264*/ 	.word	0x000000ff
        /*0268*/ 	.word	0x00000058
        /*026c*/ 	.short	0x0100
        /*026e*/ 	.byte	0x04
	.zero		1


	//   ....[23]....
        /*0270*/ 	.word	0x00000760
        /*0274*/ 	.word	0x000000ff
        /*0278*/ 	.word	0x000000b8
        /*027c*/ 	.short	0x0100
        /*027e*/ 	.byte	0x04
	.zero		1


	//   ....[24]....
        /*0280*/ 	.word	0x000008a0
        /*0284*/ 	.word	0x000000ff
        /*0288*/ 	.word	0x000000c0
        /*028c*/ 	.short	0x0100
        /*028e*/ 	.byte	0x04
	.zero		1


	//   ....[25]....
        /*0290*/ 	.word	0x000008b0
        /*0294*/ 	.word	0x000000ff
        /*0298*/ 	.word	0x000000c8
        /*029c*/ 	.short	0x0100
        /*029e*/ 	.byte	0x04
	.zero		1


	//   ....[26]....
        /*02a0*/ 	.word	0x000009a0
        /*02a4*/ 	.word	0x000000ff
        /*02a8*/ 	.word	0x000000d0
        /*02ac*/ 	.short	0x0100
        /*02ae*/ 	.byte	0x04
	.zero		1


	//   ....[27]....
        /*02b0*/ 	.word	0x000009b0
        /*02b4*/ 	.word	0x000000ff
        /*02b8*/ 	.word	0x000000d8
        /*02bc*/ 	.short	0x0100
        /*02be*/ 	.byte	0x04
	.zero		1


	//   ....[28]....
        /*02c0*/ 	.word	0x00000af0
        /*02c4*/ 	.word	0x000000ff
        /*02c8*/ 	.word	0x000000e0
        /*02cc*/ 	.short	0x0100
        /*02ce*/ 	.byte	0x04
	.zero		1


	//   ....[29]....
        /*02d0*/ 	.word	0x00000b00
        /*02d4*/ 	.word	0x000000ff
        /*02d8*/ 	.word	0x000000f0
        /*02dc*/ 	.short	0x0100
        /*02de*/ 	.byte	0x04
	.zero		1


	//   ....[30]....
        /*02e0*/ 	.word	0x00000b10
        /*02e4*/ 	.word	0x000000ff
        /*02e8*/ 	.word	0x000000e8
        /*02ec*/ 	.short	0x0100
        /*02ee*/ 	.byte	0x04
	.zero		1


	//   ....[31]....
        /*02f0*/ 	.word	0x00000b20
        /*02f4*/ 	.word	0x000000ff
        /*02f8*/ 	.word	0x000000f8
        /*02fc*/ 	.short	0x0100
        /*02fe*/ 	.byte	0x04
	.zero		1


	//   ....[32]....
        /*0300*/ 	.word	0x00000c50
        /*0304*/ 	.word	0x000000ff
        /*0308*/ 	.word	0x00000100
        /*030c*/ 	.short	0x0100
        /*030e*/ 	.byte	0x04
	.zero		1


	//   ....[33]....
        /*0310*/ 	.word	0x00000c60
        /*0314*/ 	.word	0x000000ff
        /*0318*/ 	.word	0x00000120
        /*031c*/ 	.short	0x0100
        /*031e*/ 	.byte	0x04
	.zero		1


	//   ....[34]....
        /*0320*/ 	.word	0x00000c70
        /*0324*/ 	.word	0x000000ff
        /*0328*/ 	.word	0x00000108
        /*032c*/ 	.short	0x0100
        /*032e*/ 	.byte	0x04
	.zero		1


	//   ....[35]....
        /*0330*/ 	.word	0x00000c80
        /*0334*/ 	.word	0x000000ff
        /*0338*/ 	.word	0x00000128
        /*033c*/ 	.short	0x0100
        /*033e*/ 	.byte	0x04
	.zero		1


	//   ....[36]....
        /*0340*/ 	.word	0x00000c90
        /*0344*/ 	.word	0x000000ff
        /*0348*/ 	.word	0x00000110
        /*034c*/ 	.short	0x0100
        /*034e*/ 	.byte	0x04
	.zero		1


	//   ....[37]....
        /*0350*/ 	.word	0x00000ca0
        /*0354*/ 	.word	0x000000ff
        /*0358*/ 	.word	0x00000130
        /*035c*/ 	.short	0x0100
        /*035e*/ 	.byte	0x04
	.zero		1


	//   ....[38]....
        /*0360*/ 	.word	0x00000cb0
        /*0364*/ 	.word	0x000000ff
        /*0368*/ 	.word	0x00000118
        /*036c*/ 	.short	0x0100
        /*036e*/ 	.byte	0x04
	.zero		1


	//   ....[39]....
        /*0370*/ 	.word	0x00000cc0
        /*0374*/ 	.word	0x000000ff
        /*0378*/ 	.word	0x00000138
        /*037c*/ 	.short	0x0100
        /*037e*/ 	.byte	0x04
	.zero		1


	//   ....[40]....
        /*0380*/ 	.word	0x00000db0
        /*0384*/ 	.word	0x000000ff
        /*0388*/ 	.word	0x00000140
        /*038c*/ 	.short	0x0100
        /*038e*/ 	.byte	0x04
	.zero		1


	//   ....[41]....
        /*0390*/ 	.word	0x00000dc0
        /*0394*/ 	.word	0x000000ff
        /*0398*/ 	.word	0x00000150
        /*039c*/ 	.short	0x0100
        /*039e*/ 	.byte	0x04
	.zero		1


	//   ....[42]....
        /*03a0*/ 	.word	0x00000dd0
        /*03a4*/ 	.word	0x000000ff
        /*03a8*/ 	.word	0x00000148
        /*03ac*/ 	.short	0x0100
        /*03ae*/ 	.byte	0x04
	.zero		1


	//   ....[43]....
        /*03b0*/ 	.word	0x00000de0
        /*03b4*/ 	.word	0x000000ff
        /*03b8*/ 	.word	0x00000158
        /*03bc*/ 	.short	0x0100
        /*03be*/ 	.byte	0x04
	.zero		1


	//   ....[44]....
        /*03c0*/ 	.word	0x00001940
        /*03c4*/ 	.word	0x00000000
        /*03c8*/ 	.word	0x00000150
        /*03cc*/ 	.short	0x010a
        /*03ce*/ 	.byte	0xff
	.zero		1


	//   ....[45]....
        /*03d0*/ 	.word	0x00001970
        /*03d4*/ 	.word	0x00000000
        /*03d8*/ 	.word	0x00000140
        /*03dc*/ 	.short	0x0101
        /*03de*/ 	.byte	0xff
	.zero		1


	//   ....[46]....
        /*03e0*/ 	.word	0x00001a20
        /*03e4*/ 	.word	0x000000ff
        /*03e8*/ 	.word	0x00000060
        /*03ec*/ 	.short	0x010a
        /*03ee*/ 	.byte	0x07
	.zero		1


	//   ....[47]....
        /*03f0*/ 	.word	0x00001aa0
        /*03f4*/ 	.word	0x000000ff
        /*03f8*/ 	.word	0x00000060
        /*03fc*/ 	.short	0x010a
        /*03fe*/ 	.byte	0x21
	.zero		1


	//   ....[48]....
        /*0400*/ 	.word	0x00001c30
        /*0404*/ 	.word	0x000000ff
        /*0408*/ 	.word	0x00000060
        /*040c*/ 	.short	0x010a
        /*040e*/ 	.byte	0x08
	.zero		1


	//   ....[49]....
        /*0410*/ 	.word	0x00001d50
        /*0414*/ 	.word	0x000000ff
        /*0418*/ 	.word	0x000000d8
        /*041c*/ 	.short	0x0101
        /*041e*/ 	.byte	0x06
	.zero		1


	//   ....[50]....
        /*0420*/ 	.word	0x00001d70
        /*0424*/ 	.word	0x000000ff
        /*0428*/ 	.word	0x00000060
        /*042c*/ 	.short	0x010a
        /*042e*/ 	.byte	0x07
	.zero		1


	//   ....[51]....
        /*0430*/ 	.word	0x00001df0
        /*0434*/ 	.word	0x000000ff
        /*0438*/ 	.word	0x00000060
        /*043c*/ 	.short	0x010a
        /*043e*/ 	.byte	0x09
	.zero		1


	//   ....[52]....
        /*0440*/ 	.word	0x00001f80
        /*0444*/ 	.word	0x000000ff
        /*0448*/ 	.word	0x00000060
        /*044c*/ 	.short	0x010a
        /*044e*/ 	.byte	0x08
	.zero		1


	//   ....[53]....
        /*0450*/ 	.word	0x000020c0
        /*0454*/ 	.word	0x00000003
        /*0458*/ 	.word	0x000000e0
        /*045c*/ 	.short	0x010a
        /*045e*/ 	.byte	0xff
	.zero		1


	//   ....[54]....
        /*0460*/ 	.word	0x00002210
        /*0464*/ 	.word	0x00000000
        /*0468*/ 	.word	0x00000000
        /*046c*/ 	.short	0x0101
        /*046e*/ 	.byte	0xff
	.zero		1


	//   ....[55]....
        /*0470*/ 	.word	0x000027c0
        /*0474*/ 	.word	0x000000ff
        /*0478*/ 	.word	0x00000000
        /*047c*/ 	.short	0x010a
        /*047e*/ 	.byte	0x04
	.zero		1


	//   ....[56]....
        /*0480*/ 	.word	0x00002850
        /*0484*/ 	.word	0x000000ff
        /*0488*/ 	.word	0x00000000
        /*048c*/ 	.short	0x010a
        /*048e*/ 	.byte	0x05
	.zero		1


	//   ....[57]....
        /*0490*/ 	.word	0x000028e0
        /*0494*/ 	.word	0x000000ff
        /*0498*/ 	.word	0x00000000
        /*049c*/ 	.short	0x010a
        /*049e*/ 	.byte	0x05
	.zero		1


	//   ....[58]....
        /*04a0*/ 	.word	0x00002970
        /*04a4*/ 	.word	0x000000ff
        /*04a8*/ 	.word	0x00000000
        /*04ac*/ 	.short	0x010a
        /*04ae*/ 	.byte	0x05
	.zero		1


	//   ....[59]....
        /*04b0*/ 	.word	0x00002a00
        /*04b4*/ 	.word	0x000000ff
        /*04b8*/ 	.word	0x00000000
        /*04bc*/ 	.short	0x010a
        /*04be*/ 	.byte	0x05
	.zero		1


	//   ....[60]....
        /*04c0*/ 	.word	0x00002a90
        /*04c4*/ 	.word	0x000000ff
        /*04c8*/ 	.word	0x00000000
        /*04cc*/ 	.short	0x010a
        /*04ce*/ 	.byte	0x05
	.zero		1


	//   ....[61]....
        /*04d0*/ 	.word	0x00002b20
        /*04d4*/ 	.word	0x000000ff
        /*04d8*/ 	.word	0x00000000
        /*04dc*/ 	.short	0x010a
        /*04de*/ 	.byte	0x05
	.zero		1


	//   ....[62]....
        /*04e0*/ 	.word	0x00002bb0
        /*04e4*/ 	.word	0x000000ff
        /*04e8*/ 	.word	0x00000000
        /*04ec*/ 	.short	0x010a
        /*04ee*/ 	.byte	0x05
	.zero		1


	//   ....[63]....
        /*04f0*/ 	.word	0x00002c40
        /*04f4*/ 	.word	0x000000ff
        /*04f8*/ 	.word	0x00000000
        /*04fc*/ 	.short	0x010a
        /*04fe*/ 	.byte	0x05
	.zero		1


	//   ....[64]....
        /*0500*/ 	.word	0x00002cd0
        /*0504*/ 	.word	0x000000ff
        /*0508*/ 	.word	0x00000000
        /*050c*/ 	.short	0x010a
        /*050e*/ 	.byte	0x05
	.zero		1


	//   ....[65]....
        /*0510*/ 	.word	0x00002d60
        /*0514*/ 	.word	0x000000ff
        /*0518*/ 	.word	0x00000000
        /*051c*/ 	.short	0x010a
        /*051e*/ 	.byte	0x05
	.zero		1


	//   ....[66]....
        /*0520*/ 	.word	0x00002e00
        /*0524*/ 	.word	0x00000000
        /*0528*/ 	.word	0x00000000
        /*052c*/ 	.short	0x010a
        /*052e*/ 	.byte	0xff
	.zero		1


	//   ....[67]....
        /*0530*/ 	.word	0x00002f40
        /*0534*/ 	.word	0x00000002
        /*0538*/ 	.word	0x00000140
        /*053c*/ 	.short	0x010a
        /*053e*/ 	.byte	0xff
	.zero		1


	//   ....[68]....
        /*0540*/ 	.word	0x00002fb0
        /*0544*/ 	.word	0x00000002
        /*0548*/ 	.word	0x00000000
        /*054c*/ 	.short	0x0101
        /*054e*/ 	.byte	0xff
	.zero		1


	//   ....[69]....
        /*0550*/ 	.word	0x00002fd0
        /*0554*/ 	.word	0x000000ff
        /*0558*/ 	.word	0x000000f0
        /*055c*/ 	.short	0x010a
        /*055e*/ 	.byte	0x04
	.zero		1


	//   ....[70]....
        /*0560*/ 	.word	0x000030f0
        /*0564*/ 	.word	0x00000002
        /*0568*/ 	.word	0x000000e0
        /*056c*/ 	.short	0x010a
        /*056e*/ 	.byte	0xff
	.zero		1


	//   ....[71]....
        /*0570*/ 	.word	0x000031f0
        /*0574*/ 	.word	0x00000002
        /*0578*/ 	.word	0x00000000
        /*057c*/ 	.short	0x0101
        /*057e*/ 	.byte	0xff
	.zero		1


	//   ....[72]....
        /*0580*/ 	.word	0x00003280
        /*0584*/ 	.word	0x000000ff
        /*0588*/ 	.word	0x000000f0
        /*058c*/ 	.short	0x0106
        /*058e*/ 	.byte	0x04
	.zero		1


	//   ....[73]....
        /*0590*/ 	.word	0x000032a0
        /*0594*/ 	.word	0x000000ff
        /*0598*/ 	.word	0x000000f0
        /*059c*/ 	.short	0x010a
        /*059e*/ 	.byte	0x04
	.zero		1


	//   ....[74]....
        /*05a0*/ 	.word	0x00003330
        /*05a4*/ 	.word	0x000000ff
        /*05a8*/ 	.word	0x000000f0
        /*05ac*/ 	.short	0x0106
        /*05ae*/ 	.byte	0x07
	.zero		1


	//   ....[75]....
        /*05b0*/ 	.word	0x00003370
        /*05b4*/ 	.word	0x00000000
        /*05b8*/ 	.word	0x000000f0
        /*05bc*/ 	.short	0x010a
        /*05be*/ 	.byte	0xff
	.zero		1


	//   ....[76]....
        /*05c0*/ 	.word	0x000038d0
        /*05c4*/ 	.word	0x00000000
        /*05c8*/ 	.word	0x000000e0
        /*05cc*/ 	.short	0x010a
        /*05ce*/ 	.byte	0xff
	.zero		1


	//   ....[77]....
        /*05d0*/ 	.word	0x000039d0
        /*05d4*/ 	.word	0x00000003
        /*05d8*/ 	.word	0x00000000
        /*05dc*/ 	.short	0x0101
        /*05de*/ 	.byte	0xff
	.zero		1


	//   ....[78]....
        /*05e0*/ 	.word	0x000039e0
        /*05e4*/ 	.word	0x000000ff
        /*05e8*/ 	.word	0x00000000
        /*05ec*/ 	.short	0x010a
        /*05ee*/ 	.byte	0x05
	.zero		1


	//   ....[79]....
        /*05f0*/ 	.word	0x00003a60
        /*05f4*/ 	.word	0x000000ff
        /*05f8*/ 	.word	0x00000120
        /*05fc*/ 	.short	0x010a
        /*05fe*/ 	.byte	0x1f
	.zero		1


	//   ....[80]....
        /*0600*/ 	.word	0x00003b30
        /*0604*/ 	.word	0x000000ff
        /*0608*/ 	.word	0x00000000
        /*060c*/ 	.short	0x010a
        /*060e*/ 	.byte	0x07
	.zero		1


	//   ....[81]....
        /*0610*/ 	.word	0x00003c70
        /*0614*/ 	.word	0x000000ff
        /*0618*/ 	.word	0x00000000
        /*061c*/ 	.short	0x010a
        /*061e*/ 	.byte	0x06
	.zero		1


	//   ....[82]....
        /*0620*/ 	.word	0x00003f00
        /*0624*/ 	.word	0x000000ff
        /*0628*/ 	.word	0x00000000
        /*062c*/ 	.short	0x010a
        /*062e*/ 	.byte	0x04
	.zero		1


	//   ....[83]....
        /*0630*/ 	.word	0x00003f90
        /*0634*/ 	.word	0x000000ff
        /*0638*/ 	.word	0x00000000
        /*063c*/ 	.short	0x010a
        /*063e*/ 	.byte	0x05
	.zero		1


	//   ....[84]....
        /*0640*/ 	.word	0x00004020
        /*0644*/ 	.word	0x000000ff
        /*0648*/ 	.word	0x00000000
        /*064c*/ 	.short	0x010a
        /*064e*/ 	.byte	0x05
	.zero		1


	//   ....[85]....
        /*0650*/ 	.word	0x000040b0
        /*0654*/ 	.word	0x000000ff
        /*0658*/ 	.word	0x00000000
        /*065c*/ 	.short	0x010a
        /*065e*/ 	.byte	0x04
	.zero		1


	//   ....[86]....
        /*0660*/ 	.word	0x000045b0
        /*0664*/ 	.word	0x00000003
        /*0668*/ 	.word	0x000000e0
        /*066c*/ 	.short	0x010a
        /*066e*/ 	.byte	0xff
	.zero		1


	//   ....[87]....
        /*0670*/ 	.word	0x00004720
        /*0674*/ 	.word	0x00000000
        /*0678*/ 	.word	0x00000000
        /*067c*/ 	.short	0x0101
        /*067e*/ 	.byte	0xff
	.zero		1


	//   ....[88]....
        /*0680*/ 	.word	0x00004be0
        /*0684*/ 	.word	0x000000ff
        /*0688*/ 	.word	0x000000d8
        /*068c*/ 	.short	0x010a
        /*068e*/ 	.byte	0x15
	.zero		1


	//   ....[89]....
        /*0690*/ 	.word	0x00004d70
        /*0694*/ 	.word	0x000000ff
        /*0698*/ 	.word	0x000000c8
        /*069c*/ 	.short	0x010a
        /*069e*/ 	.byte	0x15
	.zero		1


	//   ....[90]....
        /*06a0*/ 	.word	0x00005100
        /*06a4*/ 	.word	0x000000ff
        /*06a8*/ 	.word	0x000000c0
        /*06ac*/ 	.short	0x010b
        /*06ae*/ 	.byte	0x15
	.zero		1


	//   ....[91]....
        /*06b0*/ 	.word	0x00005110
        /*06b4*/ 	.word	0x000000ff
        /*06b8*/ 	.word	0x00000000
        /*06bc*/ 	.short	0x0101
        /*06be*/ 	.byte	0x27
	.zero		1


	//   ....[92]....
        /*06c0*/ 	.word	0x00005150
        /*06c4*/ 	.word	0x00000000
        /*06c8*/ 	.word	0x000000c8
        /*06cc*/ 	.short	0x010a
        /*06ce*/ 	.byte	0xff
	.zero		1


	//   ....[93]....
        /*06d0*/ 	.word	0x000053d0
        /*06d4*/ 	.word	0x00000008
        /*06d8*/ 	.word	0x000000e0
        /*06dc*/ 	.short	0x010a
        /*06de*/ 	.byte	0xff
	.zero		1


	//   ....[94]....
        /*06e0*/ 	.word	0x00005550
        /*06e4*/ 	.word	0x00000000
        /*06e8*/ 	.word	0x00000000
        /*06ec*/ 	.short	0x0101
        /*06ee*/ 	.byte	0xff
	.zero		1


	//   ....[95]....
        /*06f0*/ 	.word	0x00005db0
        /*06f4*/ 	.word	0x000000ff
        /*06f8*/ 	.word	0x000000c0
        /*06fc*/ 	.short	0x010a
        /*06fe*/ 	.byte	0x2e
	.zero		1


	//   ....[96]....
        /*0700*/ 	.word	0x00005dc0
        /*0704*/ 	.word	0x000000ff
        /*0708*/ 	.word	0x00000100
        /*070c*/ 	.short	0x010a
        /*070e*/ 	.byte	0x2f
	.zero		1


	//   ....[97]....
        /*0710*/ 	.word	0x00005e50
        /*0714*/ 	.word	0x000000ff
        /*0718*/ 	.word	0x000000c0
        /*071c*/ 	.short	0x010a
        /*071e*/ 	.byte	0x2e
	.zero		1


	//   ....[98]....
        /*0720*/ 	.word	0x00006060
        /*0724*/ 	.word	0x000000ff
        /*0728*/ 	.word	0x00000000
        /*072c*/ 	.short	0x0101
        /*072e*/ 	.byte	0x04
	.zero		1


	//   ....[99]....
        /*0730*/ 	.word	0x00006080
        /*0734*/ 	.word	0x000000ff
        /*0738*/ 	.word	0x00000100
        /*073c*/ 	.short	0x010a
        /*073e*/ 	.byte	0x2f
	.zero		1


	//   ....[100]....
        /*0740*/ 	.word	0x00006e30
        /*0744*/ 	.word	0x000000ff
        /*0748*/ 	.word	0x00000000
        /*074c*/ 	.short	0x0101
        /*074e*/ 	.byte	0x04
	.zero		1


	//   ....[101]....
        /*0750*/ 	.word	0x000076e0
        /*0754*/ 	.word	0x00000000
        /*0758*/ 	.word	0x00000150
        /*075c*/ 	.short	0x010a
        /*075e*/ 	.byte	0xff
	.zero		1


	//   ....[102]....
        /*0760*/ 	.word	0x00007740
        /*0764*/ 	.word	0x00000000
        /*0768*/ 	.word	0x00000060
        /*076c*/ 	.short	0x010a
        /*076e*/ 	.byte	0xff
	.zero		1


	//   ....[103]....
        /*0770*/ 	.word	0x000077a0
        /*0774*/ 	.word	0x00000000
        /*0778*/ 	.word	0x00000060
        /*077c*/ 	.short	0x010a
        /*077e*/ 	.byte	0xff
	.zero		1


	//   ....[104]....
        /*0780*/ 	.word	0x000077f0
        /*0784*/ 	.word	0x00000003
        /*0788*/ 	.word	0x000000e0
        /*078c*/ 	.short	0x010a
        /*078e*/ 	.byte	0xff
	.zero		1


	//   ....[105]....
        /*0790*/ 	.word	0x00007850
        /*0794*/ 	.word	0x00000000
        /*0798*/ 	.word	0x00000000
        /*079c*/ 	.short	0x010a
        /*079e*/ 	.byte	0xff
	.zero		1


	//   ....[106]....
        /*07a0*/ 	.word	0x000078b0
        /*07a4*/ 	.word	0x00000000
        /*07a8*/ 	.word	0x00000000
        /*07ac*/ 	.short	0x010a
        /*07ae*/ 	.byte	0xff
	.zero		1


	//   ....[107]....
        /*07b0*/ 	.word	0x00007910
        /*07b4*/ 	.word	0x00000000
        /*07b8*/ 	.word	0x00000000
        /*07bc*/ 	.short	0x010a
        /*07be*/ 	.byte	0xff
	.zero		1


	//   ....[108]....
        /*07c0*/ 	.word	0x00007970
        /*07c4*/ 	.word	0x00000000
        /*07c8*/ 	.word	0x00000000
        /*07cc*/ 	.short	0x010a
        /*07ce*/ 	.byte	0xff
	.zero		1


	//   ....[109]....
        /*07d0*/ 	.word	0x000079d0
        /*07d4*/ 	.word	0x00000000
        /*07d8*/ 	.word	0x00000000
        /*07dc*/ 	.short	0x010a
        /*07de*/ 	.byte	0xff
	.zero		1


	//   ....[110]....
        /*07e0*/ 	.word	0x00007a30
        /*07e4*/ 	.word	0x00000000
        /*07e8*/ 	.word	0x00000000
        /*07ec*/ 	.short	0x010a
        /*07ee*/ 	.byte	0xff
	.zero		1


	//   ....[111]....
        /*07f0*/ 	.word	0x00007a90
        /*07f4*/ 	.word	0x00000000
        /*07f8*/ 	.word	0x00000000
        /*07fc*/ 	.short	0x010a
        /*07fe*/ 	.byte	0xff
	.zero		1


	//   ....[112]....
        /*0800*/ 	.word	0x00007af0
        /*0804*/ 	.word	0x00000000
        /*0808*/ 	.word	0x00000000
        /*080c*/ 	.short	0x010a
        /*080e*/ 	.byte	0xff
	.zero		1


	//   ....[113]....
        /*0810*/ 	.word	0x00007b50
        /*0814*/ 	.word	0x00000000
        /*0818*/ 	.word	0x00000000
        /*081c*/ 	.short	0x010a
        /*081e*/ 	.byte	0xff
	.zero		1


	//   ....[114]....
        /*0820*/ 	.word	0x00007bb0
        /*0824*/ 	.word	0x00000000
        /*0828*/ 	.word	0x00000000
        /*082c*/ 	.short	0x010a
        /*082e*/ 	.byte	0xff
	.zero		1


	//   ....[115]....
        /*0830*/ 	.word	0x00007c10
        /*0834*/ 	.word	0x00000000
        /*0838*/ 	.word	0x00000000
        /*083c*/ 	.short	0x010a
        /*083e*/ 	.byte	0xff
	.zero		1


	//   ....[116]....
        /*0840*/ 	.word	0x00007c60
        /*0844*/ 	.word	0x00000002
        /*0848*/ 	.word	0x00000140
        /*084c*/ 	.short	0x010a
        /*084e*/ 	.byte	0xff
	.zero		1


	//   ....[117]....
        /*0850*/ 	.word	0x00007cc0
        /*0854*/ 	.word	0x00000002
        /*0858*/ 	.word	0x000000f0
        /*085c*/ 	.short	0x010a
        /*085e*/ 	.byte	0xff
	.zero		1


	//   ....[118]....
        /*0860*/ 	.word	0x00007d10
        /*0864*/ 	.word	0x00000002
        /*0868*/ 	.word	0x000000e0
        /*086c*/ 	.short	0x010a
        /*086e*/ 	.byte	0xff
	.zero		1


	//   ....[119]....
        /*0870*/ 	.word	0x00007d70
        /*0874*/ 	.word	0x00000000
        /*0878*/ 	.word	0x000000f0
        /*087c*/ 	.short	0x010a
        /*087e*/ 	.byte	0xff
	.zero		1


	//   ....[120]....
        /*0880*/ 	.word	0x00007dc0
        /*0884*/ 	.word	0x00000000
        /*0888*/ 	.word	0x000000e0
        /*088c*/ 	.short	0x010a
        /*088e*/ 	.byte	0xff
	.zero		1


	//   ....[121]....
        /*0890*/ 	.word	0x00007e20
        /*0894*/ 	.word	0x00000002
        /*0898*/ 	.word	0x00000120
        /*089c*/ 	.short	0x010a
        /*089e*/ 	.byte	0xff
	.zero		1


	//   ....[122]....
        /*08a0*/ 	.word	0x00007e80
        /*08a4*/ 	.word	0x00000000
        /*08a8*/ 	.word	0x00000000
        /*08ac*/ 	.short	0x010a
        /*08ae*/ 	.byte	0xff
	.zero		1


	//   ....[123]....
        /*08b0*/ 	.word	0x00007ee0
        /*08b4*/ 	.word	0x00000000
        /*08b8*/ 	.word	0x00000000
        /*08bc*/ 	.short	0x010a
        /*08be*/ 	.byte	0xff
	.zero		1


	//   ....[124]....
        /*08c0*/ 	.word	0x00007f40
        /*08c4*/ 	.word	0x00000000
        /*08c8*/ 	.word	0x00000000
        /*08cc*/ 	.short	0x010a
        /*08ce*/ 	.byte	0xff
	.zero		1


	//   ....[125]....
        /*08d0*/ 	.word	0x00007fa0
        /*08d4*/ 	.word	0x00000000
        /*08d8*/ 	.word	0x00000000
        /*08dc*/ 	.short	0x010a
        /*08de*/ 	.byte	0xff
	.zero		1


	//   ....[126]....
        /*08e0*/ 	.word	0x00008000
        /*08e4*/ 	.word	0x00000000
        /*08e8*/ 	.word	0x00000000
        /*08ec*/ 	.short	0x010a
        /*08ee*/ 	.byte	0xff
	.zero		1


	//   ....[127]....
        /*08f0*/ 	.word	0x00008050
        /*08f4*/ 	.word	0x00000003
        /*08f8*/ 	.word	0x000000e0
        /*08fc*/ 	.short	0x010a
        /*08fe*/ 	.byte	0xff
	.zero		1


	//   ....[128]....
        /*0900*/ 	.word	0x000080b0
        /*0904*/ 	.word	0x00000000
        /*0908*/ 	.word	0x000000d8
        /*090c*/ 	.short	0x010a
        /*090e*/ 	.byte	0xff
	.zero		1


	//   ....[129]....
        /*0910*/ 	.word	0x00008110
        /*0914*/ 	.word	0x00000000
        /*0918*/ 	.word	0x000000c8
        /*091c*/ 	.short	0x010a
        /*091e*/ 	.byte	0xff
	.zero		1


	//   ....[130]....
        /*0920*/ 	.word	0x00008160
        /*0924*/ 	.word	0x00000008
        /*0928*/ 	.word	0x000000e0
        /*092c*/ 	.short	0x010a
        /*092e*/ 	.byte	0xff
	.zero		1


	//   ....[131]....
        /*0930*/ 	.word	0x000081c0
        /*0934*/ 	.word	0x00000000
        /*0938*/ 	.word	0x000000c0
        /*093c*/ 	.short	0x010a
        /*093e*/ 	.byte	0xff
	.zero		1


	//   ....[132]....
        /*0940*/ 	.word	0x00008220
        /*0944*/ 	.word	0x00000000
        /*0948*/ 	.word	0x00000100
        /*094c*/ 	.short	0x010a
        /*094e*/ 	.byte	0xff
	.zero		1


	//----- nvinfo : EIATTR_NUM_MBARRIERS
	.align		4
.L_44:
        /*0950*/ 	.byte	0x03, 0x38
        /*0952*/ 	.short	0x002c


	//----- nvinfo : EIATTR_EXIT_INSTR_OFFSETS
	.align		4
        /*0954*/ 	.byte	0x04, 0x1c
        /*0956*/ 	.short	(.L_46 - .L_45)


	//   ....[0]....
.L_45:
        /*0958*/ 	.word	0x00002e30


	//   ....[1]....
        /*095c*/ 	.word	0x00003340


	//   ....[2]....
        /*0960*/ 	.word	0x000033a0


	//   ....[3]....
        /*0964*/ 	.word	0x00004310


	//   ....[4]....
        /*0968*/ 	.word	0x00005180


	//   ....[5]....
        /*096c*/ 	.word	0x000051c0


	//   ....[6]....
        /*0970*/ 	.word	0x000076d0


	//----- nvinfo : EIATTR_MAX_THREADS
	.align		4
.L_46:
        /*0974*/ 	.byte	0x04, 0x05
        /*0976*/ 	.short	(.L_48 - .L_47)
.L_47:
        /*0978*/ 	.word	0x00000100
        /*097c*/ 	.word	0x00000001
        /*0980*/ 	.word	0x00000001


	//----- nvinfo : EIATTR_CRS_STACK_SIZE
	.align		4
.L_48:
        /*0984*/ 	.byte	0x04, 0x1e
        /*0986*/ 	.short	(.L_50 - .L_49)
.L_49:
        /*0988*/ 	.word	0x00000000


	//----- nvinfo : EIATTR_CBANK_PARAM_SIZE
	.align		4
.L_50:
        /*098c*/ 	.byte	0x03, 0x19
        /*098e*/ 	.short	0x0800


	//----- nvinfo : EIATTR_PARAM_CBANK
	.align		4
        /*0990*/ 	.byte	0x04, 0x0a
        /*0992*/ 	.short	(.L_52 - .L_51)
	.align		4
.L_51:
        /*0994*/ 	.word	index@(.nv.constant0._ZN7cutlass13device_kernelINS_4gemm6kernel13GemmUniversalIN4cute5tupleIJiiiiEEENS1_10collective13CollectiveMmaINS1_35MainloopSm100TmaUmmaWarpSpecializedILi12ELi2ELi4ENS5_IJNS4_1CILi2EEENSA_ILi1EEESC_EEEEENS5_IJNSA_ILi64EEENSA_ILi80EEENSA_ILi128EEEEEENS_12float_e4m3_tENS5_IJlSC_lEEESJ_SK_NS4_8TiledMMAINS4_8MMA_AtomIJNS4_10MMA_TraitsINS4_19SM100_MMA_F8F6F4_SSEJSJ_SJ_fSF_SG_NS4_17integral_constantINS4_4UMMA5MajorELSR_0EEESS_NSP_INSQ_7ScaleInELST_0EEESU_EEEEEENS4_6LayoutINS5_IJSC_SC_SC_EEENS5_IJNSA_ILi0EEESZ_SZ_EEEEENS5_IJNS4_10UnderscoreES12_S12_EEEEENS4_13SM90_TMA_LOADENS4_14ComposedLayoutINS4_7SwizzleILi3ELi4ELi3EEENS4_18smem_ptr_flag_bitsILi8EEENSX_INS5_IJNSA_ILi8EEESH_EEENS5_IJSH_SC_EEEEEEEvNS4_8identityENS4_23SM90_TMA_LOAD_MULTICASTES1F_vS1G_EENS_8epilogue10collective18CollectiveEpilogueINS1J_23Sm100TmaWarpSpecializedILi1ELi1ELi40ELb0ELb0EEEJSI_NS5_IJNSX_ISF_SC_EENSX_ISG_SC_EEEEESJ_SK_SJ_SK_NS1J_6fusion15FusionCallbacksIS1N_NS1R_17LinearCombinationISJ_fSJ_fLNS_15FloatRoundStyleE2EEESI_S1Q_JEEENS4_5SM1004TMEM4LOAD25SM100_TMEM_LOAD_16dp32b8xES15_NS16_INS17_ILi0ELi4ELi3EEES1A_NSX_INS5_IJS1B_NSA_ILi16EEEEEENS5_IJS22_SC_EEEEEEENS4_39AutoVectorizingCopyWithAssumedAlignmentILi128EEENS4_14SM90_TMA_STOREES26_S28_S28_EEEvvEEEEvNT_6ParamsE)
        /*0998*/ 	.short	0x0380
        /*099a*/ 	.short	0x0800


	//----- nvinfo : EIATTR_SW_WAR
	.align		4
.L_52:
        /*099c*/ 	.byte	0x04, 0x36
        /*099e*/ 	.short	(.L_54 - .L_53)
.L_53:
        /*09a0*/ 	.word	0x00000008
.L_54:


//--------------------- .nv.callgraph             --------------------------
	.section	.nv.callgraph,"",@"SHT_CUDA_CALLGRAPH"
	.align	4
	.sectionentsize	8
	.align		4
        /*0000*/ 	.word	0x00000000
	.align		4
        /*0004*/ 	.word	0xffffffff
	.align		4
        /*0008*/ 	.word	index@(_ZN7cutlass13device_kernelINS_4gemm6kernel13GemmUniversalIN4cute5tupleIJiiiiEEENS1_10collective13CollectiveMmaINS1_35MainloopSm100TmaUmmaWarpSpecializedILi12ELi2ELi4ENS5_IJNS4_1CILi2EEENSA_ILi1EEESC_EEEEENS5_IJNSA_ILi64EEENSA_ILi80EEENSA_ILi128EEEEEENS_12float_e4m3_tENS5_IJlSC_lEEESJ_SK_NS4_8TiledMMAINS4_8MMA_AtomIJNS4_10MMA_TraitsINS4_19SM100_MMA_F8F6F4_SSEJSJ_SJ_fSF_SG_NS4_17integral_constantINS4_4UMMA5MajorELSR_0EEESS_NSP_INSQ_7ScaleInELST_0EEESU_EEEEEENS4_6LayoutINS5_IJSC_SC_SC_EEENS5_IJNSA_ILi0EEESZ_SZ_EEEEENS5_IJNS4_10UnderscoreES12_S12_EEEEENS4_13SM90_TMA_LOADENS4_14ComposedLayoutINS4_7SwizzleILi3ELi4ELi3EEENS4_18smem_ptr_flag_bitsILi8EEENSX_INS5_IJNSA_ILi8EEESH_EEENS5_IJSH_SC_EEEEEEEvNS4_8identityENS4_23SM90_TMA_LOAD_MULTICASTES1F_vS1G_EENS_8epilogue10collective18CollectiveEpilogueINS1J_23Sm100TmaWarpSpecializedILi1ELi1ELi40ELb0ELb0EEEJSI_NS5_IJNSX_ISF_SC_EENSX_ISG_SC_EEEEESJ_SK_SJ_SK_NS1J_6fusion15FusionCallbacksIS1N_NS1R_17LinearCombinationISJ_fSJ_fLNS_15FloatRoundStyleE2EEESI_S1Q_JEEENS4_5SM1004TMEM4LOAD25SM100_TMEM_LOAD_16dp32b8xES15_NS16_INS17_ILi0ELi4ELi3EEES1A_NSX_INS5_IJS1B_NSA_ILi16EEEEEENS5_IJS22_SC_EEEEEEENS4_39AutoVectorizingCopyWithAssumedAlignmentILi128EEENS4_14SM90_TMA_STOREES26_S28_S28_EEEvvEEEEvNT_6ParamsE)
	.align		4
        /*000c*/ 	.word	index@(__assertfail)
	.align		4
        /*0010*/ 	.word	0x00000000
	.align		4
        /*0014*/ 	.word	0xfffffffe
	.align		4
        /*0018*/ 	.word	0x00000000
	.align		4
        /*001c*/ 	.word	0xfffffffd
	.align		4
        /*0020*/ 	.word	0x00000000
	.align		4
        /*0024*/ 	.word	0xfffffffc


//--------------------- .nv.constant4             --------------------------
	.section	.nv.constant4,"a",@progbits
	.align	8
	.align		8
.nv.constant4:
        /*0000*/ 	.dword	__assertfail
	.align		8
        /*0008*/ 	.dword	__unnamed_1
	.align		8
        /*0010*/ 	.dword	_ZN40_INTERNAL_3adf1656_4_k_cu_fba885e0_298444cuda3std3__45__cpo5beginE
	.align		8
        /*0018*/ 	.dword	_ZN40_INTERNAL_3adf1656_4_k_cu_fba885e0_298444cuda3std3__45__cpo3endE
	.align		8
        /*0020*/ 	.dword	_ZN40_INTERNAL_3adf1656_4_k_cu_fba885e0_298444cuda3std3__45__cpo6cbeginE
	.align		8
        /*0028*/ 	.dword	_ZN40_INTERNAL_3adf1656_4_k_cu_fba885e0_298444cuda3std3__45__cpo4cendE
	.align		8
        /*0030*/ 	.dword	_ZN40_INTERNAL_3adf1656_4_k_cu_fba885e0_298444cuda3std3__442_GLOBAL__N__3adf1656_4_k_cu_fba885e0_298446ignoreE
	.align		8
        /*0038*/ 	.dword	_ZN40_INTERNAL_3adf1656_4_k_cu_fba885e0_298444cuda3std3__419piecewise_constructE
	.align		8
        /*0040*/ 	.dword	_ZN40_INTERNAL_3adf1656_4_k_cu_fba885e0_298444cuda3std3__48in_placeE
	.align		8
        /*0048*/ 	.dword	_ZN40_INTERNAL_3adf1656_4_k_cu_fba885e0_298444cuda3std6ranges3__45__cpo4swapE
	.align		8
        /*0050*/ 	.dword	_ZN40_INTERNAL_3adf1656_4_k_cu_fba885e0_298444cuda3std6ranges3__45__cpo9iter_moveE
	.align		8
        /*0058*/ 	.dword	_ZN40_INTERNAL_3adf1656_4_k_cu_fba885e0_298444cute7productE
	.align		8
        /*0060*/ 	.dword	_ZN40_INTERNAL_3adf1656_4_k_cu_fba885e0_298444cute1_E
	.align		8
        /*0068*/ 	.dword	$str$25
	.align		8
        /*0070*/ 	.dword	$str$26


//--------------------- .text._ZN7cutlass13device_kernelINS_4gemm6kernel13GemmUniversalIN4cute5tupleIJiiiiEEENS1_10collective13CollectiveMmaINS1_35MainloopSm100TmaUmmaWarpSpecializedILi12ELi2ELi4ENS5_IJNS4_1CILi2EEENSA_ILi1EEESC_EEEEENS5_IJNSA_ILi64EEENSA_ILi80EEENSA_ILi128EEEEEENS_12float_e4m3_tENS5_IJlSC_lEEESJ_SK_NS4_8TiledMMAINS4_8MMA_AtomIJNS4_10MMA_TraitsINS4_19SM100_MMA_F8F6F4_SSEJSJ_SJ_fSF_SG_NS4_17integral_constantINS4_4UMMA5MajorELSR_0EEESS_NSP_INSQ_7ScaleInELST_0EEESU_EEEEEENS4_6LayoutINS5_IJSC_SC_SC_EEENS5_IJNSA_ILi0EEESZ_SZ_EEEEENS5_IJNS4_10UnderscoreES12_S12_EEEEENS4_13SM90_TMA_LOADENS4_14ComposedLayoutINS4_7SwizzleILi3ELi4ELi3EEENS4_18smem_ptr_flag_bitsILi8EEENSX_INS5_IJNSA_ILi8EEESH_EEENS5_IJSH_SC_EEEEEEEvNS4_8identityENS4_23SM90_TMA_LOAD_MULTICASTES1F_vS1G_EENS_8epilogue10collective18CollectiveEpilogueINS1J_23Sm100TmaWarpSpecializedILi1ELi1ELi40ELb0ELb0EEEJSI_NS5_IJNSX_ISF_SC_EENSX_ISG_SC_EEEEESJ_SK_SJ_SK_NS1J_6fusion15FusionCallbacksIS1N_NS1R_17LinearCombinationISJ_fSJ_fLNS_15FloatRoundStyleE2EEESI_S1Q_JEEENS4_5SM1004TMEM4LOAD25SM100_TMEM_LOAD_16dp32b8xES15_NS16_INS17_ILi0ELi4ELi3EEES1A_NSX_INS5_IJS1B_NSA_ILi16EEEEEENS5_IJS22_SC_EEEEEEENS4_39AutoVectorizingCopyWithAssumedAlignmentILi128EEENS4_14SM90_TMA_STOREES26_S28_S28_EEEvvEEEEvNT_6ParamsE --------------------------
	.section	.text._ZN7cutlass13device_kernelINS_4gemm6kernel13GemmUniversalIN4cute5tupleIJiiiiEEENS1_10collective13CollectiveMmaINS1_35MainloopSm100TmaUmmaWarpSpecializedILi12ELi2ELi4ENS5_IJNS4_1CILi2EEENSA_ILi1EEESC_EEEEENS5_IJNSA_ILi64EEENSA_ILi80EEENSA_ILi128EEEEEENS_12float_e4m3_tENS5_IJlSC_lEEESJ_SK_NS4_8TiledMMAINS4_8MMA_AtomIJNS4_10MMA_TraitsINS4_19SM100_MMA_F8F6F4_SSEJSJ_SJ_fSF_SG_NS4_17integral_constantINS4_4UMMA5MajorELSR_0EEESS_NSP_INSQ_7ScaleInELST_0EEESU_EEEEEENS4_6LayoutINS5_IJSC_SC_SC_EEENS5_IJNSA_ILi0EEESZ_SZ_EEEEENS5_IJNS4_10UnderscoreES12_S12_EEEEENS4_13SM90_TMA_LOADENS4_14ComposedLayoutINS4_7SwizzleILi3ELi4ELi3EEENS4_18smem_ptr_flag_bitsILi8EEENSX_INS5_IJNSA_ILi8EEESH_EEENS5_IJSH_SC_EEEEEEEvNS4_8identityENS4_23SM90_TMA_LOAD_MULTICASTES1F_vS1G_EENS_8epilogue10collective18CollectiveEpilogueINS1J_23Sm100TmaWarpSpecializedILi1ELi1ELi40ELb0ELb0EEEJSI_NS5_IJNSX_ISF_SC_EENSX_ISG_SC_EEEEESJ_SK_SJ_SK_NS1J_6fusion15FusionCallbacksIS1N_NS1R_17LinearCombinationISJ_fSJ_fLNS_15FloatRoundStyleE2EEESI_S1Q_JEEENS4_5SM1004TMEM4LOAD25SM100_TMEM_LOAD_16dp32b8xES15_NS16_INS17_ILi0ELi4ELi3EEES1A_NSX_INS5_IJS1B_NSA_ILi16EEEEEENS5_IJS22_SC_EEEEEEENS4_39AutoVectorizingCopyWithAssumedAlignmentILi128EEENS4_14SM90_TMA_STOREES26_S28_S28_EEEvvEEEEvNT_6ParamsE,"ax",@progbits
	.align	128
.text._ZN7cutlass13device_kernelINS_4gemm6kernel13GemmUniversalIN4cute5tupleIJiiiiEEENS1_10collective13CollectiveMmaINS1_35MainloopSm100TmaUmmaWarpSpecializedILi12ELi2ELi4ENS5_IJNS4_1CILi2EEENSA_ILi1EEESC_EEEEENS5_IJNSA_ILi64EEENSA_ILi80EEENSA_ILi128EEEEEENS_12float_e4m3_tENS5_IJlSC_lEEESJ_SK_NS4_8TiledMMAINS4_8MMA_AtomIJNS4_10MMA_TraitsINS4_19SM100_MMA_F8F6F4_SSEJSJ_SJ_fSF_SG_NS4_17integral_constantINS4_4UMMA5MajorELSR_0EEESS_NSP_INSQ_7ScaleInELST_0EEESU_EEEEEENS4_6LayoutINS5_IJSC_SC_SC_EEENS5_IJNSA_ILi0EEESZ_SZ_EEEEENS5_IJNS4_10UnderscoreES12_S12_EEEEENS4_13SM90_TMA_LOADENS4_14ComposedLayoutINS4_7SwizzleILi3ELi4ELi3EEENS4_18smem_ptr_flag_bitsILi8EEENSX_INS5_IJNSA_ILi8EEESH_EEENS5_IJSH_SC_EEEEEEEvNS4_8identityENS4_23SM90_TMA_LOAD_MULTICASTES1F_vS1G_EENS_8epilogue10collective18CollectiveEpilogueINS1J_23Sm100TmaWarpSpecializedILi1ELi1ELi40ELb0ELb0EEEJSI_NS5_IJNSX_ISF_SC_EENSX_ISG_SC_EEEEESJ_SK_SJ_SK_NS1J_6fusion15FusionCallbacksIS1N_NS1R_17LinearCombinationISJ_fSJ_fLNS_15FloatRoundStyleE2EEESI_S1Q_JEEENS4_5SM1004TMEM4LOAD25SM100_TMEM_LOAD_16dp32b8xES15_NS16_INS17_ILi0ELi4ELi3EEES1A_NSX_INS5_IJS1B_NSA_ILi16EEEEEENS5_IJS22_SC_EEEEEEENS4_39AutoVectorizingCopyWithAssumedAlignmentILi128EEENS4_14SM90_TMA_STOREES26_S28_S28_EEEvvEEEEvNT_6ParamsE:
        .type           _ZN7cutlass13device_kernelINS_4gemm6kernel13GemmUniversalIN4cute5tupleIJiiiiEEENS1_10collective13CollectiveMmaINS1_35MainloopSm100TmaUmmaWarpSpecializedILi12ELi2ELi4ENS5_IJNS4_1CILi2EEENSA_ILi1EEESC_EEEEENS5_IJNSA_ILi64EEENSA_ILi80EEENSA_ILi128EEEEEENS_12float_e4m3_tENS5_IJlSC_lEEESJ_SK_NS4_8TiledMMAINS4_8MMA_AtomIJNS4_10MMA_TraitsINS4_19SM100_MMA_F8F6F4_SSEJSJ_SJ_fSF_SG_NS4_17integral_constantINS4_4UMMA5MajorELSR_0EEESS_NSP_INSQ_7ScaleInELST_0EEESU_EEEEEENS4_6LayoutINS5_IJSC_SC_SC_EEENS5_IJNSA_ILi0EEESZ_SZ_EEEEENS5_IJNS4_10UnderscoreES12_S12_EEEEENS4_13SM90_TMA_LOADENS4_14ComposedLayoutINS4_7SwizzleILi3ELi4ELi3EEENS4_18smem_ptr_flag_bitsILi8EEENSX_INS5_IJNSA_ILi8EEESH_EEENS5_IJSH_SC_EEEEEEEvNS4_8identityENS4_23SM90_TMA_LOAD_MULTICASTES1F_vS1G_EENS_8epilogue10collective18CollectiveEpilogueINS1J_23Sm100TmaWarpSpecializedILi1ELi1ELi40ELb0ELb0EEEJSI_NS5_IJNSX_ISF_SC_EENSX_ISG_SC_EEEEESJ_SK_SJ_SK_NS1J_6fusion15FusionCallbacksIS1N_NS1R_17LinearCombinationISJ_fSJ_fLNS_15FloatRoundStyleE2EEESI_S1Q_JEEENS4_5SM1004TMEM4LOAD25SM100_TMEM_LOAD_16dp32b8xES15_NS16_INS17_ILi0ELi4ELi3EEES1A_NSX_INS5_IJS1B_NSA_ILi16EEEEEENS5_IJS22_SC_EEEEEEENS4_39AutoVectorizingCopyWithAssumedAlignmentILi128EEENS4_14SM90_TMA_STOREES26_S28_S28_EEEvvEEEEvNT_6ParamsE,@function
        .size           _ZN7cutlass13device_kernelINS_4gemm6kernel13GemmUniversalIN4cute5tupleIJiiiiEEENS1_10collective13CollectiveMmaINS1_35MainloopSm100TmaUmmaWarpSpecializedILi12ELi2ELi4ENS5_IJNS4_1CILi2EEENSA_ILi1EEESC_EEEEENS5_IJNSA_ILi64EEENSA_ILi80EEENSA_ILi128EEEEEENS_12float_e4m3_tENS5_IJlSC_lEEESJ_SK_NS4_8TiledMMAINS4_8MMA_AtomIJNS4_10MMA_TraitsINS4_19SM100_MMA_F8F6F4_SSEJSJ_SJ_fSF_SG_NS4_17integral_constantINS4_4UMMA5MajorELSR_0EEESS_NSP_INSQ_7ScaleInELST_0EEESU_EEEEEENS4_6LayoutINS5_IJSC_SC_SC_EEENS5_IJNSA_ILi0EEESZ_SZ_EEEEENS5_IJNS4_10UnderscoreES12_S12_EEEEENS4_13SM90_TMA_LOADENS4_14ComposedLayoutINS4_7SwizzleILi3ELi4ELi3EEENS4_18smem_ptr_flag_bitsILi8EEENSX_INS5_IJNSA_ILi8EEESH_EEENS5_IJSH_SC_EEEEEEEvNS4_8identityENS4_23SM90_TMA_LOAD_MULTICASTES1F_vS1G_EENS_8epilogue10collective18CollectiveEpilogueINS1J_23Sm100TmaWarpSpecializedILi1ELi1ELi40ELb0ELb0EEEJSI_NS5_IJNSX_ISF_SC_EENSX_ISG_SC_EEEEESJ_SK_SJ_SK_NS1J_6fusion15FusionCallbacksIS1N_NS1R_17LinearCombinationISJ_fSJ_fLNS_15FloatRoundStyleE2EEESI_S1Q_JEEENS4_5SM1004TMEM4LOAD25SM100_TMEM_LOAD_16dp32b8xES15_NS16_INS17_ILi0ELi4ELi3EEES1A_NSX_INS5_IJS1B_NSA_ILi16EEEEEENS5_IJS22_SC_EEEEEEENS4_39AutoVectorizingCopyWithAssumedAlignmentILi128EEENS4_14SM90_TMA_STOREES26_S28_S28_EEEvvEEEEvNT_6ParamsE,(.L_x_161 - _ZN7cutlass13device_kernelINS_4gemm6kernel13GemmUniversalIN4cute5tupleIJiiiiEEENS1_10collective13CollectiveMmaINS1_35MainloopSm100TmaUmmaWarpSpecializedILi12ELi2ELi4ENS5_IJNS4_1CILi2EEENSA_ILi1EEESC_EEEEENS5_IJNSA_ILi64EEENSA_ILi80EEENSA_ILi128EEEEEENS_12float_e4m3_tENS5_IJlSC_lEEESJ_SK_NS4_8TiledMMAINS4_8MMA_AtomIJNS4_10MMA_TraitsINS4_19SM100_MMA_F8F6F4_SSEJSJ_SJ_fSF_SG_NS4_17integral_constantINS4_4UMMA5MajorELSR_0EEESS_NSP_INSQ_7ScaleInELST_0EEESU_EEEEEENS4_6LayoutINS5_IJSC_SC_SC_EEENS5_IJNSA_ILi0EEESZ_SZ_EEEEENS5_IJNS4_10UnderscoreES12_S12_EEEEENS4_13SM90_TMA_LOADENS4_14ComposedLayoutINS4_7SwizzleILi3ELi4ELi3EEENS4_18smem_ptr_flag_bitsILi8EEENSX_INS5_IJNSA_ILi8EEESH_EEENS5_IJSH_SC_EEEEEEEvNS4_8identityENS4_23SM90_TMA_LOAD_MULTICASTES1F_vS1G_EENS_8epilogue10collective18CollectiveEpilogueINS1J_23Sm100TmaWarpSpecializedILi1ELi1ELi40ELb0ELb0EEEJSI_NS5_IJNSX_ISF_SC_EENSX_ISG_SC_EEEEESJ_SK_SJ_SK_NS1J_6fusion15FusionCallbacksIS1N_NS1R_17LinearCombinationISJ_fSJ_fLNS_15FloatRoundStyleE2EEESI_S1Q_JEEENS4_5SM1004TMEM4LOAD25SM100_TMEM_LOAD_16dp32b8xES15_NS16_INS17_ILi0ELi4ELi3EEES1A_NSX_INS5_IJS1B_NSA_ILi16EEEEEENS5_IJS22_SC_EEEEEEENS4_39AutoVectorizingCopyWithAssumedAlignmentILi128EEENS4_14SM90_TMA_STOREES26_S28_S28_EEEvvEEEEvNT_6ParamsE)
        .other          _ZN7cutlass13device_kernelINS_4gemm6kernel13GemmUniversalIN4cute5tupleIJiiiiEEENS1_10collective13CollectiveMmaINS1_35MainloopSm100TmaUmmaWarpSpecializedILi12ELi2ELi4ENS5_IJNS4_1CILi2EEENSA_ILi1EEESC_EEEEENS5_IJNSA_ILi64EEENSA_ILi80EEENSA_ILi128EEEEEENS_12float_e4m3_tENS5_IJlSC_lEEESJ_SK_NS4_8TiledMMAINS4_8MMA_AtomIJNS4_10MMA_TraitsINS4_19SM100_MMA_F8F6F4_SSEJSJ_SJ_fSF_SG_NS4_17integral_constantINS4_4UMMA5MajorELSR_0EEESS_NSP_INSQ_7ScaleInELST_0EEESU_EEEEEENS4_6LayoutINS5_IJSC_SC_SC_EEENS5_IJNSA_ILi0EEESZ_SZ_EEEEENS5_IJNS4_10UnderscoreES12_S12_EEEEENS4_13SM90_TMA_LOADENS4_14ComposedLayoutINS4_7SwizzleILi3ELi4ELi3EEENS4_18smem_ptr_flag_bitsILi8EEENSX_INS5_IJNSA_ILi8EEESH_EEENS5_IJSH_SC_EEEEEEEvNS4_8identityENS4_23SM90_TMA_LOAD_MULTICASTES1F_vS1G_EENS_8epilogue10collective18CollectiveEpilogueINS1J_23Sm100TmaWarpSpecializedILi1ELi1ELi40ELb0ELb0EEEJSI_NS5_IJNSX_ISF_SC_EENSX_ISG_SC_EEEEESJ_SK_SJ_SK_NS1J_6fusion15FusionCallbacksIS1N_NS1R_17LinearCombinationISJ_fSJ_fLNS_15FloatRoundStyleE2EEESI_S1Q_JEEENS4_5SM1004TMEM4LOAD25SM100_TMEM_LOAD_16dp32b8xES15_NS16_INS17_ILi0ELi4ELi3EEES1A_NSX_INS5_IJS1B_NSA_ILi16EEEEEENS5_IJS22_SC_EEEEEEENS4_39AutoVectorizingCopyWithAssumedAlignmentILi128EEENS4_14SM90_TMA_STOREES26_S28_S28_EEEvvEEEEvNT_6ParamsE,@"STO_CUDA_ENTRY STV_DEFAULT"
_ZN7cutlass13device_kernelINS_4gemm6kernel13GemmUniversalIN4cute5tupleIJiiiiEEENS1_10collective13CollectiveMmaINS1_35MainloopSm100TmaUmmaWarpSpecializedILi12ELi2ELi4ENS5_IJNS4_1CILi2EEENSA_ILi1EEESC_EEEEENS5_IJNSA_ILi64EEENSA_ILi80EEENSA_ILi128EEEEEENS_12float_e4m3_tENS5_IJlSC_lEEESJ_SK_NS4_8TiledMMAINS4_8MMA_AtomIJNS4_10MMA_TraitsINS4_19SM100_MMA_F8F6F4_SSEJSJ_SJ_fSF_SG_NS4_17integral_constantINS4_4UMMA5MajorELSR_0EEESS_NSP_INSQ_7ScaleInELST_0EEESU_EEEEEENS4_6LayoutINS5_IJSC_SC_SC_EEENS5_IJNSA_ILi0EEESZ_SZ_EEEEENS5_IJNS4_10UnderscoreES12_S12_EEEEENS4_13SM90_TMA_LOADENS4_14ComposedLayoutINS4_7SwizzleILi3ELi4ELi3EEENS4_18smem_ptr_flag_bitsILi8EEENSX_INS5_IJNSA_ILi8EEESH_EEENS5_IJSH_SC_EEEEEEEvNS4_8identityENS4_23SM90_TMA_LOAD_MULTICASTES1F_vS1G_EENS_8epilogue10collective18CollectiveEpilogueINS1J_23Sm100TmaWarpSpecializedILi1ELi1ELi40ELb0ELb0EEEJSI_NS5_IJNSX_ISF_SC_EENSX_ISG_SC_EEEEESJ_SK_SJ_SK_NS1J_6fusion15FusionCallbacksIS1N_NS1R_17LinearCombinationISJ_fSJ_fLNS_15FloatRoundStyleE2EEESI_S1Q_JEEENS4_5SM1004TMEM4LOAD25SM100_TMEM_LOAD_16dp32b8xES15_NS16_INS17_ILi0ELi4ELi3EEES1A_NSX_INS5_IJS1B_NSA_ILi16EEEEEENS5_IJS22_SC_EEEEEEENS4_39AutoVectorizingCopyWithAssumedAlignmentILi128EEENS4_14SM90_TMA_STOREES26_S28_S28_EEEvvEEEEvNT_6ParamsE:
[----:B------:R-:W1:Y:S01]  /*0000*/  LDC R1, c[0x0][0x37c] ;  /* 0x0000df00ff017b82 */ /* 0x000e620000000800 */
[----:B------:R-:W2:Y:S01]  /*0010*/  S2R R93, SR_TID.X ;  /* 0x00000000005d7919 */ /* 0x000ea20000002100 */
[----:B------:R-:W3:Y:S01]  /*0020*/  LDCU.64 UR8, c[0x0][0x890] ;  /* 0x00011200ff0877ac */ /* 0x000ee20008000a00 */
[----:B------:R-:W-:Y:S02]  /*0030*/  PRMT R86, RZ, 0x7610, R86 ;  /* 0x00007610ff567816 */ /* 0x000fe40000000056 */
[----:B------:R-:W-:Y:S01]  /*0040*/  ELECT P3, URZ, PT ;  /* 0x0000000000ff782f */ /* 0x000fe20003860000 */
[----:B---3--:R-:W-:-:S04]  /*0050*/  UISETP.NE.U32.AND UP0, UPT, UR8, URZ, UPT ;  /* 0x000000ff0800728c */ /* 0x008fc8000bf05070 */
[----:B------:R-:W-:Y:S01]  /*0060*/  UISETP.NE.AND.EX UP0, UPT, UR9, URZ, UPT, UP0 ;  /* 0x000000ff0900728c */ /* 0x000fe2000bf05300 */
[----:B--2---:R-:W-:-:S05]  /*0070*/  SHF.R.U32.HI R87, RZ, 0x5, R93 ;  /* 0x00000005ff577819 */ /* 0x004fca000001165d */
[----:B------:R-:W2:Y:S02]  /*0080*/  SHFL.IDX PT, R0, R87, RZ, 0x1f ;  /* 0x00001fff57007589 */ /* 0x000ea400000e0000 */
[----:B--2---:R-:W-:Y:S01]  /*0090*/  R2UR UR20, R0 ;  /* 0x00000000001472ca */ /* 0x004fe200000e0000 */
[----:B-1----:R-:W-:-:S14]  /*00a0*/  BRA.U UP0, `(.L_x_0) ;  /* 0x0000000100307547 */ /* 0x002fdc000b800000 */
[----:B------:R-:W1:Y:S02]  /*00b0*/  LDCU.64 UR4, c[0x0][0x888] ;  /* 0x00011100ff0477ac */ /* 0x000e640008000a00 */
[----:B-1----:R-:W-:-:S04]  /*00c0*/  UISETP.NE.U32.AND UP0, UPT, UR4, URZ, UPT ;  /* 0x000000ff0400728c */ /* 0x002fc8000bf05070 */
[----:B------:R-:W-:-:S09]  /*00d0*/  UISETP.NE.AND.EX UP0, UPT, UR5, URZ, UPT, UP0 ;  /* 0x000000ff0500728c */ /* 0x000fd2000bf05300 */
[----:B------:R-:W-:Y:S05]  /*00e0*/  BRA.U !UP0, `(.L_x_1) ;  /* 0x0000000108187547 */ /* 0x000fea000b800000 */
[----:B------:R-:W1:Y:S01]  /*00f0*/  LDC.64 R2, c[0x0][0x888] ;  /* 0x00022200ff027b82 */ /* 0x000e620000000a00 */
[----:B------:R-:W1:Y:S02]  /*0100*/  LDCU.64 UR4, c[0x0][0x358] ;  /* 0x00006b00ff0477ac */ /* 0x000e640008000a00 */
[----:B-1----:R-:W2:Y:S01]  /*0110*/  LDG.E R0, desc[UR4][R2.64] ;  /* 0x0000000402007981 */ /* 0x002ea2000c1e1900 */
[----:B------:R-:W-:Y:S01]  /*0120*/  HFMA2 R86, -RZ, RZ, 0, 5.9604644775390625e-08 ;  /* 0x00000001ff567431 */ /* 0x000fe200000001ff */
[----:B--2---:R-:W-:Y:S01]  /*0130*/  R2UR UR45, R0 ;  /* 0x00000000002d72ca */ /* 0x004fe200000e0000 */
[----:B------:R-:W-:Y:S05]  /*0140*/  BRA `(.L_x_0) ;  /* 0x0000000000087947 */ /* 0x000fea0003800000 */
.L_x_1:
[----:B------:R-:W-:Y:S01]  /*0150*/  HFMA2 R86, -RZ, RZ, 0, 5.9604644775390625e-08 ;  /* 0x00000001ff567431 */ /* 0x000fe200000001ff */
[----:B------:R-:W1:Y:S02]  /*0160*/  LDCU UR45, c[0x0][0x880] ;  /* 0x00011000ff2d77ac */ /* 0x000e640008000800 */
.L_x_0:
[----:B------:R-:W2:Y:S02]  /*0170*/  LDCU.64 UR4, c[0x0][0x8b0] ;  /* 0x00011600ff0477ac */ /* 0x000ea40008000a00 */
[----:B--2---:R-:W-:-:S04]  /*0180*/  UISETP.NE.U32.AND UP0, UPT, UR4, URZ, UPT ;  /* 0x000000ff0400728c */ /* 0x004fc8000bf05070 */
[----:B------:R-:W-:-:S09]  /*0190*/  UISETP.NE.AND.EX UP0, UPT, UR5, URZ, UPT, UP0 ;  /* 0x000000ff0500728c */ /* 0x000fd2000bf05300 */
[----:B------:R-:W-:Y:S05]  /*01a0*/  BRA.U UP0, `(.L_x_2) ;  /* 0x0000000100247547 */ /* 0x000fea000b800000 */
[----:B------:R-:W2:Y:S02]  /*01b0*/  LDCU.64 UR4, c[0x0][0x8a8] ;  /* 0x00011500ff0477ac */ /* 0x000ea40008000a00 */
[----:B--2---:R-:W-:-:S04]  /*01c0*/  UISETP.NE.U32.AND UP0, UPT, UR4, URZ, UPT ;  /* 0x000000ff0400728c */ /* 0x004fc8000bf05070 */
[----:B------:R-:W-:-:S09]  /*01d0*/  UISETP.NE.AND.EX UP0, UPT, UR5, URZ, UPT, UP0 ;  /* 0x000000ff0500728c */ /* 0x000fd2000bf05300 */
[----:B------:R-:W-:Y:S05]  /*01e0*/  BRA.U !UP0, `(.L_x_3) ;  /* 0x0000000108107547 */ /* 0x000fea000b800000 */
[----:B------:R-:W2:Y:S01]  /*01f0*/  LDC.64 R16, c[0x0][0x8a8] ;  /* 0x00022a00ff107b82 */ /* 0x000ea20000000a00 */
[----:B------:R-:W2:Y:S02]  /*0200*/  LDCU.64 UR4, c[0x0][0x358] ;  /* 0x00006b00ff0477ac */ /* 0x000ea40008000a00 */
[----:B--2---:R2:W5:Y:S01]  /*0210*/  LDG.E R16, desc[UR4][R16.64] ;  /* 0x0000000410107981 */ /* 0x004562000c1e1900 */
[----:B------:R-:W-:Y:S05]  /*0220*/  BRA `(.L_x_2) ;  /* 0x0000000000047947 */ /* 0x000fea0003800000 */
.L_x_3:
[----:B------:R-:W3:Y:S02]  /*0230*/  LDC R16, c[0x0][0x8a0] ;  /* 0x00022800ff107b82 */ /* 0x000ee40000000800 */
.L_x_2:
[----:B------:R-:W-:Y:S01]  /*0240*/  IMAD.U32 R0, RZ, RZ, UR20 ;  /* 0x00000014ff007e24 */ /* 0x000fe2000f8e00ff */
[----:B------:R-:W-:Y:S04]  /*0250*/  BSSY.RECONVERGENT B0, `(.L_x_4) ;  /* 0x000000c000007945 */ /* 0x000fe80003800200 */
[C---:B------:R-:W-:Y:S02]  /*0260*/  ISETP.NE.OR P1, PT, R0.reuse, 0x1, !P3 ;  /* 0x000000010000780c */ /* 0x040fe40005f25670 */
[----:B------:R-:W-:-:S11]  /*0270*/  ISETP.NE.OR P0, PT, R0, 0x3, !P3 ;  /* 0x000000030000780c */ /* 0x000fd60005f05670 */
[----:B------:R-:W-:Y:S05]  /*0280*/  @P1 BRA `(.L_x_5) ;  /* 0x0000000000201947 */ /* 0x000fea0003800000 */
[----:B------:R-:W4:Y:S02]  /*0290*/  LDCU.64 UR4, c[0x0][0x348] ;  /* 0x00006900ff0477ac */ /* 0x000f240008000a00 */
[----:B----4-:R-:W-:Y:S02]  /*02a0*/  UIADD3 UR6, UP1, UPT, UR4, 0x80, URZ ;  /* 0x0000008004067890 */ /* 0x010fe4000ff3e0ff */
[----:B------:R-:W-:Y:S02]  /*02b0*/  UIADD3 UR4, UP0, UPT, UR4, 0x180, URZ ;  /* 0x0000018004047890 */ /* 0x000fe4000ff1e0ff */
[----:B------:R-:W-:Y:S02]  /*02c0*/  UIADD3.X UR7, UPT, UPT, URZ, UR5, URZ, UP1, !UPT ;  /* 0x00000005ff077290 */ /* 0x000fe40008ffe4ff */
[----:B------:R-:W-:-:S07]  /*02d0*/  UIADD3.X UR5, UPT, UPT, URZ, UR5, URZ, UP0, !UPT ;  /* 0x00000005ff057290 */ /* 0x000fce00087fe4ff */
[----:B------:R4:W-:Y:S02]  /*02e0*/  UTMACCTL.PF [UR6] ;  /* 0x00000000060079b9 */ /* 0x0009e40008040000 */
[----:B------:R4:W-:Y:S02]  /*02f0*/  UTMACCTL.PF [UR4] ;  /* 0x00000000040079b9 */ /* 0x0009e40008040000 */
[----:B----4-:R-:W-:Y:S01]  /*0300*/  NOP ;  /* 0x0000000000007918 */ /* 0x010fe20000000000 */
.L_x_5:
[----:B-1----:R-:W-:Y:S05]  /*0310*/  BSYNC.RECONVERGENT B0 ;  /* 0x0000000000007941 */ /* 0x002fea0003800200 */
.L_x_4:
[----:B------:R-:W-:Y:S04]  /*0320*/  BSSY.RECONVERGENT B0, `(.L_x_6) ;  /* 0x000000a000007945 */ /* 0x000fe80003800200 */
[----:B------:R-:W-:Y:S05]  /*0330*/  @P0 BRA `(.L_x_7) ;  /* 0x0000000000200947 */ /* 0x000fea0003800000 */
[----:B------:R-:W1:Y:S02]  /*0340*/  LDCU.64 UR4, c[0x0][0x348] ;  /* 0x00006900ff0477ac */ /* 0x000e640008000a00 */
[----:B-1----:R-:W-:Y:S02]  /*0350*/  UIADD3 UR6, UP1, UPT, UR4, 0x580, URZ ;  /* 0x0000058004067890 */ /* 0x002fe4000ff3e0ff */
[----:B------:R-:W-:Y:S02]  /*0360*/  UIADD3 UR4, UP0, UPT, UR4, 0x680, URZ ;  /* 0x0000068004047890 */ /* 0x000fe4000ff1e0ff */
[----:B------:R-:W-:Y:S02]  /*0370*/  UIADD3.X UR7, UPT, UPT, URZ, UR5, URZ, UP1, !UPT ;  /* 0x00000005ff077290 */ /* 0x000fe40008ffe4ff */
[----:B------:R-:W-:-:S07]  /*0380*/  UIADD3.X UR5, UPT, UPT, URZ, UR5, URZ, UP0, !UPT ;  /* 0x00000005ff057290 */ /* 0x000fce00087fe4ff */
[----:B------:R1:W-:Y:S02]  /*0390*/  UTMACCTL.PF [UR6] ;  /* 0x00000000060079b9 */ /* 0x0003e40008040000 */
[----:B------:R1:W-:Y:S02]  /*03a0*/  UTMACCTL.PF [UR4] ;  /* 0x00000000040079b9 */ /* 0x0003e40008040000 */
[----:B-1----:R-:W-:Y:S01]  /*03b0*/  NOP ;  /* 0x0000000000007918 */ /* 0x002fe20000000000 */
.L_x_7:
[----:B------:R-:W-:Y:S05]  /*03c0*/  BSYNC.RECONVERGENT B0 ;  /* 0x0000000000007941 */ /* 0x000fea0003800200 */
.L_x_6:
[----:B------:R-:W1:Y:S01]  /*03d0*/  LDCU.64 UR4, c[0x0][0x888] ;  /* 0x00011100ff0477ac */ /* 0x000e620008000a00 */
[----:B------:R-:W-:Y:S02]  /*03e0*/  UISETP.EQ.U32.AND UP1, UPT, UR8, URZ, UPT ;  /* 0x000000ff0800728c */ /* 0x000fe4000bf22070 */
[----:B------:R-:W-:Y:S02]  /*03f0*/  UPLOP3.LUT UP3, UPT, UPT, UPT, UPT, 0x80, 0x8 ;  /* 0x000000000008789c */ /* 0x000fe40003f6f070 */
[----:B-1----:R-:W-:-:S04]  /*0400*/  UISETP.NE.U32.AND UP0, UPT, UR4, URZ, UPT ;  /* 0x000000ff0400728c */ /* 0x002fc8000bf05070 */
[----:B------:R-:W-:-:S04]  /*0410*/  UISETP.NE.AND.EX UP2, UPT, UR5, URZ, UPT, UP0 ;  /* 0x000000ff0500728c */ /* 0x000fc8000bf45300 */
[----:B------:R-:W-:-:S04]  /*0420*/  UISETP.EQ.OR.EX UP4, UPT, UR9, URZ, !UP2, UP1 ;  /* 0x000000ff0900728c */ /* 0x000fc8000d782710 */
[----:B------:R-:W-:-:S05]  /*0430*/  UP2UR UR62, UPR, URZ, 0x10 ;  /* 0x00000010ff3e7883 */ /* 0x000fca0008000000 */
[----:B------:R-:W-:Y:S07]  /*0440*/  BRA.U !UP4, `(.L_x_8) ;  /* 0x000000010c207547 */ /* 0x000fee000b800000 */
[----:B------:R-:W-:Y:S01]  /*0450*/  UISETP.NE.U32.AND UP1, UPT, UR8, URZ, UPT ;  /* 0x000000ff0800728c */ /* 0x000fe2000bf25070 */
[----:B------:R-:W-:Y:S01]  /*0460*/  FSETP.NEU.AND P0, PT, RZ, UR45, PT ;  /* 0x0000002dff007c0b */ /* 0x000fe2000bf0d000 */
[----:B------:R-:W-:Y:S02]  /*0470*/  USEL UR4, URZ, 0xffffffff, UP2 ;  /* 0xffffffffff047887 */ /* 0x000fe40009000000 */
[----:B------:R-:W-:-:S10]  /*0480*/  UISETP.NE.AND.EX UP1, UPT, UR9, URZ, UPT, UP1 ;  /* 0x000000ff0900728c */ /* 0x000fd4000bf25310 */
[----:B------:R-:W-:Y:S01]  /*0490*/  VOTEU.ANY UP0, P0 ;  /* 0x0000000000ff7886 */ /* 0x000fe20000000100 */
[----:B------:R-:W-:-:S04]  /*04a0*/  @!UP1 USEL UR4, URZ, 0xffffffff, UP0 ;  /* 0xffffffffff049887 */ /* 0x000fc80008000000 */
[----:B------:R-:W-:-:S04]  /*04b0*/  ULOP3.LUT UR4, UR4, 0x1, URZ, 0xc0, !UPT ;  /* 0x0000000104047892 */ /* 0x000fc8000f8ec0ff */
[----:B------:R-:W-:-:S11]  /*04c0*/  UISETP.NE.U32.AND UP3, UPT, UR4, 0x1, UPT ;  /* 0x000000010400788c */ /* 0x000fd6000bf65070 */
.L_x_8:
[----:B------:R-:W1:Y:S02]  /*04d0*/  SHFL.IDX PT, R2, R87, RZ, 0x1f ;  /* 0x00001fff57027589 */ /* 0x000e6400000e0000 */
[----:B-1----:R-:W-:-:S13]  /*04e0*/  ISETP.NE.AND P0, PT, R2, RZ, PT ;  /* 0x000000ff0200720c */ /* 0x002fda0003f05270 */
[----:B------:R-:W-:Y:S05]  /*04f0*/  @P0 BRA `(.L_x_9) ;  /* 0x0000000000a40947 */ /* 0x000fea0003800000 */
[----:B------:R-:W-:Y:S01]  /*0500*/  ELECT P0, URZ, PT ;  /* 0x0000000000ff782f */ /* 0x000fe20003800000 */
[----:B------:R-:W-:-:S12]  /*0510*/  BSSY.RECONVERGENT B0, `(.L_x_9) ;  /* 0x0000027000007945 */ /* 0x000fd80003800200 */
[----:B------:R-:W-:Y:S05]  /*0520*/  @!P0 BRA `(.L_x_10) ;  /* 0x0000000000948947 */ /* 0x000fea0003800000 */
[----:B------:R-:W1:Y:S01]  /*0530*/  S2UR UR4, SR_CgaCtaId ;  /* 0x00000000000479c3 */ /* 0x000e620000008800 */
[----:B------:R-:W-:Y:S01]  /*0540*/  UMOV UR5, 0x400 ;  /* 0x0000040000057882 */ /* 0x000fe20000000000 */
[----:B------:R-:W-:Y:S01]  /*0550*/  UMOV UR8, 0x1 ;  /* 0x0000000100087882 */ /* 0x000fe20000000000 */
[----:B------:R-:W-:Y:S01]  /*0560*/  UMOV UR6, 0x2 ;  /* 0x0000000200067882 */ /* 0x000fe20000000000 */
[----:B------:R-:W-:-:S04]  /*0570*/  UIADD3 UR8, UPT, UPT, -UR8, 0x100000, URZ ;  /* 0x0010000008087890 */ /* 0x000fc8000fffe1ff */
[----:B------:R-:W-:Y:S02]  /*0580*/  USHF.L.U32 UR9, UR8, 0xb, URZ ;  /* 0x0000000b08097899 */ /* 0x000fe400080006ff */
[----:B------:R-:W-:Y:S02]  /*0590*/  USHF.L.U32 UR8, UR8, 0x1, URZ ;  /* 0x0000000108087899 */ /* 0x000fe400080006ff */
[----:B------:R-:W-:-:S04]  /*05a0*/  UIADD3 UR6, UPT, UPT, -UR6, 0x100000, URZ ;  /* 0x0010000006067890 */ /* 0x000fc8000fffe1ff */
[----:B------:R-:W-:Y:S02]  /*05b0*/  USHF.L.U32 UR7, UR6, 0xb, URZ ;  /* 0x0000000b06077899 */ /* 0x000fe400080006ff */
[----:B------:R-:W-:Y:S02]  /*05c0*/  USHF.L.U32 UR6, UR6, 0x1, URZ ;  /* 0x0000000106067899 */ /* 0x000fe400080006ff */
[----:B-1----:R-:W-:Y:S01]  /*05d0*/  ULEA UR4, UR4, UR5, 0x18 ;  /* 0x0000000504047291 */ /* 0x002fe2000f8ec0ff */
[----:B------:R-:W1:Y:S11]  /*05e0*/  FENCE.VIEW.ASYNC.S ;  /* 0x00000000000073c6 */ /* 0x000e760000000000 */
[----:B-1----:R1:W4:Y:S01]  /*05f0*/  SYNCS.EXCH.64 URZ, [UR4], UR8 ;  /* 0x0000000804ff75b2 */ /* 0x0023220008000100 */
[----:B------:R1:W1:Y:S01]  /*0600*/  SYNCS.EXCH.64 URZ, [UR4+0x60], UR6 ;  /* 0x0000600604ff75b2 */ /* 0x0002620008000100 */
        /* <DEDUP_REMOVED lines=22> */
[----:B----4-:R-:W-:Y:S01]  /*0770*/  NOP ;  /* 0x0000000000007918 */ /* 0x010fe20000000000 */
.L_x_10:
[----:B-1----:R-:W-:Y:S05]  /*0780*/  BSYNC.RECONVERGENT B0 ;  /* 0x0000000000007941 */ /* 0x002fea0003800200 */
.L_x_9:
[----:B------:R-:W1:Y:S01]  /*0790*/  SHFL.IDX PT, R2, R87, RZ, 0x1f ;  /* 0x00001fff57027589 */ /* 0x000e6200000e0000 */
[----:B------:R-:W-:Y:S01]  /*07a0*/  NOP ;  /* 0x0000000000007918 */ /* 0x000fe20000000000 */
[----:B-1----:R-:W-:-:S13]  /*07b0*/  ISETP.NE.AND P0, PT, R2, 0x1, PT ;  /* 0x000000010200780c */ /* 0x002fda0003f05270 */
[----:B------:R-:W-:Y:S05]  /*07c0*/  @P0 BRA `(.L_x_11) ;  /* 0x0000000000400947 */ /* 0x000fea0003800000 */
        /* <DEDUP_REMOVED lines=9> */
[----:B------:R-:W-:Y:S01]  /*0860*/  USHF.L.U32 UR6, UR6, 0x1, URZ ;  /* 0x0000000106067899 */ /* 0x000fe200080006ff */
[----:B------:R-:W-:Y:S01]  /*0870*/  ELECT P0, URZ, PT ;  /* 0x0000000000ff782f */ /* 0x000fe20003800000 */
[----:B-1----:R-:W-:Y:S01]  /*0880*/  ULEA UR4, UR4, UR5, 0x18 ;  /* 0x0000000504047291 */ /* 0x002fe2000f8ec0ff */
[----:B------:R-:W1:Y:S11]  /*0890*/  FENCE.VIEW.ASYNC.S ;  /* 0x00000000000073c6 */ /* 0x000e760000000000 */
[----:B-1----:R1:W4:Y:S01]  /*08a0*/  SYNCS.EXCH.64 URZ, [UR4+0xc0], UR8 ;  /* 0x0000c00804ff75b2 */ /* 0x0023220008000100 */
[----:B------:R1:W1:Y:S01]  /*08b0*/  SYNCS.EXCH.64 URZ, [UR4+0xc8], UR6 ;  /* 0x0000c80604ff75b2 */ /* 0x0002620008000100 */
[----:B------:R-:W-:Y:S01]  /*08c0*/  NOP ;  /* 0x0000000000007918 */ /* 0x000fe20000000000 */
.L_x_11:
[----:B------:R-:W2:Y:S01]  /*08d0*/  SHFL.IDX PT, R2, R87, RZ, 0x1f ;  /* 0x00001fff57027589 */ /* 0x000ea200000e0000 */
[----:B------:R-:W-:Y:S01]  /*08e0*/  NOP ;  /* 0x0000000000007918 */ /* 0x000fe20000000000 */
[----:B--2---:R-:W-:-:S13]  /*08f0*/  ISETP.NE.AND P0, PT, R2, 0x3, PT ;  /* 0x000000030200780c */ /* 0x004fda0003f05270 */
[----:B------:R-:W-:Y:S05]  /*0900*/  @P0 BRA `(.L_x_12) ;  /* 0x0000000000300947 */ /* 0x000fea0003800000 */
[----:B-1----:R-:W1:Y:S01]  /*0910*/  S2UR UR4, SR_CgaCtaId ;  /* 0x00000000000479c3 */ /* 0x002e620000008800 */
[----:B------:R-:W-:Y:S01]  /*0920*/  UMOV UR5, 0x400 ;  /* 0x0000040000057882 */ /* 0x000fe20000000000 */
[----:B------:R-:W-:Y:S01]  /*0930*/  UMOV UR6, 0x20 ;  /* 0x0000002000067882 */ /* 0x000fe20000000000 */
[----:B------:R-:W-:Y:S01]  /*0940*/  ELECT P0, URZ, PT ;  /* 0x0000000000ff782f */ /* 0x000fe20003800000 */
[----:B------:R-:W-:-:S04]  /*0950*/  UIADD3 UR6, UPT, UPT, -UR6, 0x100000, URZ ;  /* 0x0010000006067890 */ /* 0x000fc8000fffe1ff */
[----:B------:R-:W-:Y:S02]  /*0960*/  USHF.L.U32 UR7, UR6, 0xb, URZ ;  /* 0x0000000b06077899 */ /* 0x000fe400080006ff */
[----:B------:R-:W-:Y:S02]  /*0970*/  USHF.L.U32 UR6, UR6, 0x1, URZ ;  /* 0x0000000106067899 */ /* 0x000fe400080006ff */
[----:B-1----:R-:W-:Y:S01]  /*0980*/  ULEA UR4, UR4, UR5, 0x18 ;  /* 0x0000000504047291 */ /* 0x002fe2000f8ec0ff */
[----:B------:R-:W1:Y:S11]  /*0990*/  FENCE.VIEW.ASYNC.S ;  /* 0x00000000000073c6 */ /* 0x000e760000000000 */
[----:B-1----:R2:W1:Y:S01]  /*09a0*/  SYNCS.EXCH.64 URZ, [UR4+0xd0], UR6 ;  /* 0x0000d00604ff75b2 */ /* 0x0024620008000100 */
[----:B------:R2:W1:Y:S02]  /*09b0*/  SYNCS.EXCH.64 URZ, [UR4+0xd8], UR6 ;  /* 0x0000d80604ff75b2 */ /* 0x0004640008000100 */
[----:B--2---:R-:W-:Y:S01]  /*09c0*/  NOP ;  /* 0x0000000000007918 */ /* 0x004fe20000000000 */
.L_x_12:
[----:B------:R-:W2:Y:S01]  /*09d0*/  SHFL.IDX PT, R2, R87, RZ, 0x1f ;  /* 0x00001fff57027589 */ /* 0x000ea200000e0000 */
[----:B------:R-:W-:Y:S01]  /*09e0*/  NOP ;  /* 0x0000000000007918 */ /* 0x000fe20000000000 */
[----:B--2---:R-:W-:-:S13]  /*09f0*/  ISETP.NE.AND P0, PT, R2, 0x4, PT ;  /* 0x000000040200780c */ /* 0x004fda0003f05270 */
[----:B------:R-:W-:Y:S05]  /*0a00*/  @P0 BRA `(.L_x_13) ;  /* 0x00000000004c0947 */ /* 0x000fea0003800000 */
[----:B-1----:R-:W1:Y:S01]  /*0a10*/  S2UR UR4, SR_CgaCtaId ;  /* 0x00000000000479c3 */ /* 0x002e620000008800 */
[----:B------:R-:W-:Y:S01]  /*0a20*/  UMOV UR6, 0x1e0 ;  /* 0x000001e000067882 */ /* 0x000fe20000000000 */
[----:B------:R-:W-:Y:S01]  /*0a30*/  UMOV UR5, 0x400 ;  /* 0x0000040000057882 */ /* 0x000fe20000000000 */
[----:B------:R-:W-:Y:S01]  /*0a40*/  USEL UR6, UR6, 0x1a0, UP3 ;  /* 0x000001a006067887 */ /* 0x000fe20009800000 */
[----:B------:R-:W-:Y:S01]  /*0a50*/  UMOV UR8, 0x1 ;  /* 0x0000000100087882 */ /* 0x000fe20000000000 */
[----:B------:R-:W-:Y:S01]  /*0a60*/  ELECT P0, URZ, PT ;  /* 0x0000000000ff782f */ /* 0x000fe20003800000 */
        /* <DEDUP_REMOVED lines=8> */
[----:B-1----:R2:W1:Y:S01]  /*0af0*/  SYNCS.EXCH.64 URZ, [UR4+0xe0], UR8 ;  /* 0x0000e00804ff75b2 */ /* 0x0024620008000100 */
[----:B------:R2:W1:Y:S01]  /*0b00*/  SYNCS.EXCH.64 URZ, [UR4+0xf0], UR6 ;  /* 0x0000f00604ff75b2 */ /* 0x0004620008000100 */
[----:B------:R2:W1:Y:S01]  /*0b10*/  SYNCS.EXCH.64 URZ, [UR4+0xe8], UR8 ;  /* 0x0000e80804ff75b2 */ /* 0x0004620008000100 */
[----:B------:R2:W1:Y:S02]  /*0b20*/  SYNCS.EXCH.64 URZ, [UR4+0xf8], UR6 ;  /* 0x0000f80604ff75b2 */ /* 0x0004640008000100 */
[----:B--2---:R-:W-:Y:S01]  /*0b30*/  NOP ;  /* 0x0000000000007918 */ /* 0x004fe20000000000 */
.L_x_13:
[----:B------:R-:W2:Y:S01]  /*0b40*/  SHFL.IDX PT, R2, R87, RZ, 0x1f ;  /* 0x00001fff57027589 */ /* 0x000ea200000e0000 */
[----:B------:R-:W-:Y:S01]  /*0b50*/  NOP ;  /* 0x0000000000007918 */ /* 0x000fe20000000000 */
[----:B--2---:R-:W-:-:S13]  /*0b60*/  ISETP.NE.AND P0, PT, R2, 0x5, PT ;  /* 0x000000050200780c */ /* 0x004fda0003f05270 */
[----:B------:R-:W-:Y:S05]  /*0b70*/  @P0 BRA `(.L_x_14) ;  /* 0x0000000000580947 */ /* 0x000fea0003800000 */
[----:B-1----:R-:W1:Y:S01]  /*0b80*/  S2UR UR4, SR_CgaCtaId ;  /* 0x00000000000479c3 */ /* 0x002e620000008800 */
        /* <DEDUP_REMOVED lines=12> */
[----:B-1----:R2:W1:Y:S01]  /*0c50*/  SYNCS.EXCH.64 URZ, [UR4+0x100], UR8 ;  /* 0x0001000804ff75b2 */ /* 0x0024620008000100 */
[----:B------:R2:W1:Y:S01]  /*0c60*/  SYNCS.EXCH.64 URZ, [UR4+0x120], UR6 ;  /* 0x0001200604ff75b2 */ /* 0x0004620008000100 */
[----:B------:R2:W1:Y:S01]  /*0c70*/  SYNCS.EXCH.64 URZ, [UR4+0x108], UR8 ;  /* 0x0001080804ff75b2 */ /* 0x0004620008000100 */
[----:B------:R2:W1:Y:S01]  /*0c80*/  SYNCS.EXCH.64 URZ, [UR4+0x128], UR6 ;  /* 0x0001280604ff75b2 */ /* 0x0004620008000100 */
[----:B------:R2:W1:Y:S01]  /*0c90*/  SYNCS.EXCH.64 URZ, [UR4+0x110], UR8 ;  /* 0x0001100804ff75b2 */ /* 0x0004620008000100 */
[----:B------:R2:W1:Y:S01]  /*0ca0*/  SYNCS.EXCH.64 URZ, [UR4+0x130], UR6 ;  /* 0x0001300604ff75b2 */ /* 0x0004620008000100 */
[----:B------:R2:W1:Y:S01]  /*0cb0*/  SYNCS.EXCH.64 URZ, [UR4+0x118], UR8 ;  /* 0x0001180804ff75b2 */ /* 0x0004620008000100 */
[----:B------:R2:W1:Y:S02]  /*0cc0*/  SYNCS.EXCH.64 URZ, [UR4+0x138], UR6 ;  /* 0x0001380604ff75b2 */ /* 0x0004640008000100 */
[----:B--2---:R-:W-:Y:S01]  /*0cd0*/  NOP ;  /* 0x0000000000007918 */ /* 0x004fe20000000000 */
.L_x_14:
[----:B------:R-:W2:Y:S01]  /*0ce0*/  SHFL.IDX PT, R2, R87, RZ, 0x1f ;  /* 0x00001fff57027589 */ /* 0x000ea200000e0000 */
[----:B------:R-:W-:Y:S01]  /*0cf0*/  NOP ;  /* 0x0000000000007918 */ /* 0x000fe20000000000 */
[----:B--2---:R-:W-:-:S13]  /*0d00*/  ISETP.NE.AND P0, PT, R2, 0x3, PT ;  /* 0x000000030200780c */ /* 0x004fda0003f05270 */
[----:B------:R-:W-:Y:S05]  /*0d10*/  @P0 BRA `(.L_x_15) ;  /* 0x0000000000380947 */ /* 0x000fea0003800000 */
[----:B------:R-:W2:Y:S01]  /*0d20*/  S2UR UR5, SR_CgaCtaId ;  /* 0x00000000000579c3 */ /* 0x000ea20000008800 */
[----:B-1----:R-:W-:Y:S01]  /*0d30*/  UMOV UR4, 0x400 ;  /* 0x0000040000047882 */ /* 0x002fe20000000000 */
[----:B------:R-:W-:Y:S01]  /*0d40*/  UMOV UR6, 0x20 ;  /* 0x0000002000067882 */ /* 0x000fe20000000000 */
[----:B------:R-:W-:Y:S01]  /*0d50*/  ELECT P0, URZ, PT ;  /* 0x0000000000ff782f */ /* 0x000fe20003800000 */
[----:B------:R-:W-:-:S04]  /*0d60*/  UIADD3 UR6, UPT, UPT, -UR6, 0x100000, URZ ;  /* 0x0010000006067890 */ /* 0x000fc8000fffe1ff */
[----:B------:R-:W-:Y:S02]  /*0d70*/  USHF.L.U32 UR7, UR6, 0xb, URZ ;  /* 0x0000000b06077899 */ /* 0x000fe400080006ff */
[----:B------:R-:W-:Y:S02]  /*0d80*/  USHF.L.U32 UR6, UR6, 0x1, URZ ;  /* 0x0000000106067899 */ /* 0x000fe400080006ff */
[----:B--2---:R-:W-:Y:S01]  /*0d90*/  ULEA UR4, UR5, UR4, 0x18 ;  /* 0x0000000405047291 */ /* 0x004fe2000f8ec0ff */
[----:B------:R-:W1:Y:S11]  /*0da0*/  FENCE.VIEW.ASYNC.S ;  /* 0x00000000000073c6 */ /* 0x000e760000000000 */
[----:B-1----:R2:W1:Y:S01]  /*0db0*/  SYNCS.EXCH.64 URZ, [UR4+0x140], UR6 ;  /* 0x0001400604ff75b2 */ /* 0x0024620008000100 */
[----:B------:R2:W1:Y:S01]  /*0dc0*/  SYNCS.EXCH.64 URZ, [UR4+0x150], UR6 ;  /* 0x0001500604ff75b2 */ /* 0x0004620008000100 */
[----:B------:R2:W1:Y:S01]  /*0dd0*/  SYNCS.EXCH.64 URZ, [UR4+0x148], UR6 ;  /* 0x0001480604ff75b2 */ /* 0x0004620008000100 */
[----:B------:R2:W1:Y:S02]  /*0de0*/  SYNCS.EXCH.64 URZ, [UR4+0x158], UR6 ;  /* 0x0001580604ff75b2 */ /* 0x0004640008000100 */
[----:B--2---:R-:W-:Y:S01]  /*0df0*/  NOP ;  /* 0x0000000000007918 */ /* 0x004fe20000000000 */
.L_x_15:
[----:B-1----:R-:W1:Y:S01]  /*0e00*/  LDCU UR4, c[0x0][0x36c] ;  /* 0x00006d80ff0477ac */ /* 0x002e620008000800 */
[----:B------:R-:W-:Y:S01]  /*0e10*/  ISETP.NE.OR P3, PT, R0, 0x2, !P3 ;  /* 0x000000020000780c */ /* 0x000fe20005f65670 */
[----:B------:R-:W-:Y:S01]  /*0e20*/  NOP ;  /* 0x0000000000007918 */ /* 0x000fe20000000000 */
[----:B------:R-:W-:Y:S01]  /*0e30*/  LOP3.LUT R0, R93, 0x1f, RZ, 0xc0, !PT ;  /* 0x0000001f5d007812 */ /* 0x000fe200078ec0ff */
[----:B------:R-:W-:Y:S02]  /*0e40*/  UISETP.NE.AND UP4, UPT, UR20, 0x2, UPT ;  /* 0x000000021400788c */ /* 0x000fe4000bf85270 */
[----:B------:R-:W-:Y:S02]  /*0e50*/  UISETP.NE.AND UP5, UPT, UR20, URZ, UPT ;  /* 0x000000ff1400728c */ /* 0x000fe4000bfa5270 */
[----:B-1----:R-:W-:-:S09]  /*0e60*/  UISETP.EQ.U32.AND UP6, UPT, UR4, 0x1, UPT ;  /* 0x000000010400788c */ /* 0x002fd2000bfc2070 */
[----:B------:R-:W-:Y:S05]  /*0e70*/  BRA.U !UP6, `(.L_x_16) ;  /* 0x000000010e087547 */ /* 0x000fea000b800000 */
[----:B----4-:R-:W-:Y:S01]  /*0e80*/  UCGABAR_ARV ;  /* 0x00000000000079c7 */ /* 0x010fe20008000000 */
[----:B------:R-:W-:Y:S05]  /*0e90*/  BRA `(.L_x_17) ;  /* 0x0000000000047947 */ /* 0x000fea0003800000 */
.L_x_16:
[----:B----4-:R-:W-:Y:S01]  /*0ea0*/  NOP ;  /* 0x0000000000007918 */ /* 0x010fe20000000000 */
.L_x_17:
[----:B------:R-:W1:Y:S01]  /*0eb0*/  S2UR UR48, SR_CTAID.X ;  /* 0x00000000003079c3 */ /* 0x000e620000002500 */
[----:B------:R-:W-:-:S05]  /*0ec0*/  CS2R.32 R88, SR_CgaSize ;  /* 0x0000000000587805 */ /* 0x000fca0000008a00 */
[----:B------:R-:W-:-:S05]  /*0ed0*/  IMAD R88, R88, -0xa0, RZ ;  /* 0xffffff6058587824 */ /* 0x000fca00078e02ff */
[----:B------:R-:W-:-:S14]  /*0ee0*/  R2UR UR5, R88 ;  /* 0x00000000580572ca */ /* 0x000fdc00000e0000 */
[----:B------:R-:W2:Y:S01]  /*0ef0*/  LDCU UR5, c[0x0][UR5+0x2b0] ;  /* 0x00005600050577ac */ /* 0x000ea20008000800 */
[----:B------:R-:W-:-:S05]  /*0f00*/  CS2R.32 R88, SR_CgaSize ;  /* 0x0000000000587805 */ /* 0x000fca0000008a00 */
[----:B------:R-:W-:-:S05]  /*0f10*/  IMAD R88, R88, -0xa0, RZ ;  /* 0xffffff6058587824 */ /* 0x000fca00078e02ff */
[----:B------:R-:W-:-:S14]  /*0f20*/  R2UR UR4, R88 ;  /* 0x00000000580472ca */ /* 0x000fdc00000e0000 */
[----:B------:R-:W4:Y:S01]  /*0f30*/  LDCU UR4, c[0x0][UR4+0x2b4] ;  /* 0x00005680040477ac */ /* 0x000f220008000800 */
[----:B------:R-:W3:Y:S01]  /*0f40*/  S2UR UR49, SR_CTAID.Y ;  /* 0x00000000003179c3 */ /* 0x000ee20000002600 */
[----:B------:R-:W-:-:S05]  /*0f50*/  CS2R.32 R88, SR_CgaSize ;  /* 0x0000000000587805 */ /* 0x000fca0000008a00 */
[----:B------:R-:W-:-:S05]  /*0f60*/  IMAD R88, R88, -0xa0, RZ ;  /* 0xffffff6058587824 */ /* 0x000fca00078e02ff */
[----:B------:R-:W-:-:S14]  /*0f70*/  R2UR UR8, R88 ;  /* 0x00000000580872ca */ /* 0x000fdc00000e0000 */
[----:B------:R-:W4:Y:S01]  /*0f80*/  LDCU UR8, c[0x0][UR8+0x2a0] ;  /* 0x00005400080877ac */ /* 0x000f220008000800 */
[----:B------:R-:W-:-:S05]  /*0f90*/  CS2R.32 R88, SR_CgaSize ;  /* 0x0000000000587805 */ /* 0x000fca0000008a00 */
[----:B------:R-:W-:-:S05]  /*0fa0*/  IMAD R88, R88, -0xa0, RZ ;  /* 0xffffff6058587824 */ /* 0x000fca00078e02ff */
[----:B------:R-:W-:-:S14]  /*0fb0*/  R2UR UR63, R88 ;  /* 0x00000000583f72ca */ /* 0x000fdc00000e0000 */
[----:B------:R-:W4:Y:S01]  /*0fc0*/  LDCU UR63, c[0x0][UR63+0x2a4] ;  /* 0x000054803f3f77ac */ /* 0x000f220008000800 */
[----:B------:R-:W4:Y:S01]  /*0fd0*/  S2UR UR6, SR_CgaCtaId ;  /* 0x00000000000679c3 */ /* 0x000f220000008800 */
[----:B------:R-:W4:Y:S01]  /*0fe0*/  LDCU UR21, c[0x0][0xb24] ;  /* 0x00016480ff1577ac */ /* 0x000f220008000800 */
[----:B------:R-:W4:Y:S01]  /*0ff0*/  LDCU UR41, c[0x0][0xb24] ;  /* 0x00016480ff2977ac */ /* 0x000f220008000800 */
[----:B-1----:R-:W-:Y:S01]  /*1000*/  I2FP.F32.U32 R3, UR48 ;  /* 0x0000003000037c45 */ /* 0x002fe20008201000 */
[----:B------:R-:W1:Y:S04]  /*1010*/  LDCU UR23, c[0x0][0xb30] ;  /* 0x00016600ff1777ac */ /* 0x000e680008000800 */
[----:B--2---:R-:W-:Y:S01]  /*1020*/  FMUL R3, R3, UR5 ;  /* 0x0000000503037c20 */ /* 0x004fe20008400000 */
[----:B---3--:R-:W-:-:S05]  /*1030*/  I2FP.F32.U32 R2, UR49 ;  /* 0x0000003100027c45 */ /* 0x008fca0008201000 */
[----:B------:R-:W2:Y:S01]  /*1040*/  F2I.U32.TRUNC.NTZ R3, R3 ;  /* 0x0000000300037305 */ /* 0x000ea2000020f000 */
[----:B----4-:R-:W-:Y:S01]  /*1050*/  FMUL R2, R2, UR4 ;  /* 0x0000000402027c20 */ /* 0x010fe20008400000 */
[----:B------:R-:W-:-:S06]  /*1060*/  ULOP3.LUT UR4, UR6, 0x1, URZ, 0xc0, !UPT ;  /* 0x0000000106047892 */ /* 0x000fcc000f8ec0ff */
[----:B------:R-:W3:Y:S01]  /*1070*/  F2I.U32.TRUNC.NTZ R2, R2 ;  /* 0x0000000200027305 */ /* 0x000ee2000020f000 */
[----:B------:R-:W-:-:S04]  /*1080*/  UISETP.NE.U32.AND UP0, UPT, UR4, 0x1, UPT ;  /* 0x000000010400788c */ /* 0x000fc8000bf05070 */
[----:B------:R-:W-:Y:S01]  /*1090*/  USEL UR4, URZ, 0x1400, UP0 ;  /* 0x00001400ff047887 */ /* 0x000fe20008000000 */
[----:B--2---:R-:W-:Y:S02]  /*10a0*/  R2UR UR5, R3 ;  /* 0x00000000030572ca */ /* 0x004fe400000e0000 */
[----:B---3--:R-:W-:Y:S02]  /*10b0*/  R2UR UR7, R2 ;  /* 0x00000000020772ca */ /* 0x008fe400000e0000 */
[----:B------:R-:W-:-:S09]  /*10c0*/  PRMT R2, RZ, 0x7610, R2 ;  /* 0x00007610ff027816 */ /* 0x000fd20000000002 */
[----:B------:R-:W-:-:S04]  /*10d0*/  UIADD3 UR6, UPT, UPT, -UR5, URZ, URZ ;  /* 0x000000ff05067290 */ /* 0x000fc8000fffe1ff */
[----:B------:R-:W-:Y:S02]  /*10e0*/  UIMAD UR6, UR8, UR6, UR48 ;  /* 0x00000006080672a4 */ /* 0x000fe4000f8e0230 */
[----:B------:R-:W-:-:S04]  /*10f0*/  UIADD3 UR5, UPT, UPT, -UR7, URZ, URZ ;  /* 0x000000ff07057290 */ /* 0x000fc8000fffe1ff */
[----:B------:R-:W-:Y:S01]  /*1100*/  IMAD.U32 R88, RZ, RZ, UR6 ;  /* 0x00000006ff587e24 */ /* 0x000fe2000f8e00ff */
[----:B------:R-:W-:Y:S01]  /*1110*/  UIMAD UR63, UR63, UR5, UR49 ;  /* 0x000000053f3f72a4 */ /* 0x000fe2000f8e0231 */
[----:B-1----:R-:W-:Y:S11]  /*1120*/  BRA.U UP5, `(.L_x_18) ;  /* 0x0000000105287547 */ /* 0x002ff6000b800000 */
[----:B------:R-:W-:Y:S01]  /*1130*/  R2UR UR7, R88 ;  /* 0x00000000580772ca */ /* 0x000fe200000e0000 */
[----:B------:R-:W-:-:S12]  /*1140*/  UISETP.NE.AND UP0, UPT, UR63, URZ, UPT ;  /* 0x000000ff3f00728c */ /* 0x000fd8000bf05270 */
[----:B------:R-:W-:-:S04]  /*1150*/  UISETP.EQ.OR UP0, UPT, UR7, URZ, !UP0 ;  /* 0x000000ff0700728c */ /* 0x000fc8000c702670 */
[----:B------:R-:W-:Y:S02]  /*1160*/  USEL UR6, URZ, 0x1, !UP0 ;  /* 0x00000001ff067887 */ /* 0x000fe4000c000000 */
[----:B------:R-:W-:-:S04]  /*1170*/  UISETP.NE.AND UP0, UPT, UR63, URZ, UPT ;  /* 0x000000ff3f00728c */ /* 0x000fc8000bf05270 */
[----:B------:R-:W-:Y:S02]  /*1180*/  USEL UR5, URZ, 0x2, UP0 ;  /* 0x00000002ff057887 */ /* 0x000fe40008000000 */
[----:B------:R-:W-:-:S04]  /*1190*/  UISETP.NE.AND UP0, UPT, UR7, 0x1, UPT ;  /* 0x000000010700788c */ /* 0x000fc8000bf05270 */
[----:B------:R-:W-:-:S04]  /*11a0*/  USEL UR5, UR5, 0x2, UP0 ;  /* 0x0000000205057887 */ /* 0x000fc80008000000 */
[----:B------:R-:W-:-:S06]  /*11b0*/  UIADD3 UR5, UPT, UPT, UR6, UR5, URZ ;  /* 0x0000000506057290 */ /* 0x000fcc000fffe0ff */
[----:B------:R-:W-:-:S07]  /*11c0*/  MOV R2, UR5 ;  /* 0x0000000500027c02 */ /* 0x000fce0008000f00 */
.L_x_18:
[----:B------:R-:W1:Y:S01]  /*11d0*/  S2UR UR36, SR_CTAID.Z ;  /* 0x00000000002479c3 */ /* 0x000e620000002700 */
[----:B------:R-:W-:-:S09]  /*11e0*/  UISETP.GE.AND UP0, UPT, UR21, 0x1, UPT ;  /* 0x000000011500788c */ /* 0x000fd2000bf06270 */
[----:B------:R-:W-:Y:S05]  /*11f0*/  BRA.U !UP0, `(.L_x_19) ;  /* 0x0000000108d07547 */ /* 0x000fea000b800000 */
[----:B------:R-:W2:Y:S01]  /*1200*/  LDCU.128 UR12, c[0x0][0xb10] ;  /* 0x00016200ff0c77ac */ /* 0x000ea20008000c00 */
[----:B------:R-:W3:Y:S01]  /*1210*/  LDCU UR22, c[0x0][0xb0c] ;  /* 0x00016180ff1677ac */ /* 0x000ee20008000800 */
[----:B------:R-:W4:Y:S01]  /*1220*/  LDCU UR7, c[0x0][0x370] ;  /* 0x00006e00ff0777ac */ /* 0x000f220008000800 */
[----:B------:R-:W1:Y:S01]  /*1230*/  LDCU UR8, c[0x0][0x374] ;  /* 0x00006e80ff0877ac */ /* 0x000e620008000800 */
[----:B------:R-:W1:Y:S01]  /*1240*/  LDCU UR9, c[0x0][0xb20] ;  /* 0x00016400ff0977ac */ /* 0x000e620008000800 */
[----:B--2---:R-:W-:Y:S02]  /*1250*/  UIMAD.WIDE.U32 UR10, UR48, UR12, URZ ;  /* 0x0000000c300a72a5 */ /* 0x004fe4000f8e00ff */
[----:B---3--:R-:W-:Y:S02]  /*1260*/  UISETP.NE.AND UP0, UPT, UR22, 0x1, UPT ;  /* 0x000000011600788c */ /* 0x008fe4000bf05270 */
[----:B------:R-:W-:Y:S02]  /*1270*/  UIMAD.WIDE.U32 UR16, UR49, UR15, URZ ;  /* 0x0000000f311072a5 */ /* 0x000fe4000f8e00ff */
[----:B----4-:R-:W-:Y:S01]  /*1280*/  UIMAD.WIDE.U32 UR18, UR7, UR12, URZ ;  /* 0x0000000c071272a5 */ /* 0x010fe2000f8e00ff */
[----:B------:R-:W-:Y:S01]  /*1290*/  UMOV UR6, UR11 ;  /* 0x0000000b00067c82 */ /* 0x000fe20008000000 */
[----:B------:R-:W-:-:S02]  /*12a0*/  UISETP.NE.AND UP1, UPT, UR21, 0x1, UPT ;  /* 0x000000011500788c */ /* 0x000fc4000bf25270 */
[----:B------:R-:W-:Y:S01]  /*12b0*/  USHF.R.U32.HI UR6, URZ, UR13, UR6 ;  /* 0x0000000dff067299 */ /* 0x000fe20008011606 */
[----:B------:R-:W2:Y:S02]  /*12c0*/  LDCU.64 UR10, c[0x0][0xb28] ;  /* 0x00016500ff0a77ac */ /* 0x000ea40008000a00 */
[----:B------:R-:W-:Y:S01]  /*12d0*/  UMOV UR18, UR19 ;  /* 0x0000001300127c82 */ /* 0x000fe20008000000 */
[----:B------:R-:W-:Y:S02]  /*12e0*/  USEL UR6, UR48, UR6, !UP0 ;  /* 0x0000000630067287 */ /* 0x000fe4000c000000 */
[----:B------:R-:W-:Y:S02]  /*12f0*/  @UP0 USHF.R.U32.HI UR7, URZ, UR13, UR18 ;  /* 0x0000000dff070299 */ /* 0x000fe40008011612 */
[----:B------:R-:W-:Y:S02]  /*1300*/  UISETP.NE.AND UP0, UPT, UR14, 0x1, UPT ;  /* 0x000000010e00788c */ /* 0x000fe4000bf05270 */
[----:B-1----:R-:W-:Y:S01]  /*1310*/  UIMAD.WIDE.U32 UR12, UR8, UR15, URZ ;  /* 0x0000000f080c72a5 */ /* 0x002fe2000f8e00ff */
[----:B------:R-:W-:-:S02]  /*1320*/  UMOV UR5, UR17 ;  /* 0x0000001100057c82 */ /* 0x000fc40008000000 */
[----:B------:R-:W-:-:S04]  /*1330*/  USHF.R.U32.HI UR5, URZ, UR9, UR5 ;  /* 0x00000009ff057299 */ /* 0x000fc80008011605 */
[----:B------:R-:W-:Y:S01]  /*1340*/  UMOV UR12, UR13 ;  /* 0x0000000d000c7c82 */ /* 0x000fe20008000000 */
[----:B--2---:R-:W-:Y:S02]  /*1350*/  UIMAD.WIDE.U32 UR16, UR7, UR10, URZ ;  /* 0x0000000a071072a5 */ /* 0x004fe4000f8e00ff */
[----:B------:R-:W-:Y:S02]  /*1360*/  @UP0 USHF.R.U32.HI UR8, URZ, UR9, UR12 ;  /* 0x00000009ff080299 */ /* 0x000fe4000801160c */
[----:B------:R-:W-:Y:S02]  /*1370*/  USEL UR5, UR49, UR5, !UP0 ;  /* 0x0000000531057287 */ /* 0x000fe4000c000000 */
[----:B------:R-:W-:Y:S01]  /*1380*/  UIMAD.WIDE.U32 UR12, UR8, UR10, URZ ;  /* 0x0000000a080c72a5 */ /* 0x000fe2000f8e00ff */
[----:B------:R-:W-:Y:S02]  /*1390*/  UMOV UR16, UR17 ;  /* 0x0000001100107c82 */ /* 0x000fe40008000000 */
[----:B------:R-:W-:-:S04]  /*13a0*/  @UP1 USHF.R.U32.HI UR7, URZ, UR11, UR16 ;  /* 0x0000000bff071299 */ /* 0x000fc80008011610 */
[----:B------:R-:W-:Y:S01]  /*13b0*/  UMOV UR12, UR13 ;  /* 0x0000000d000c7c82 */ /* 0x000fe20008000000 */
[----:B------:R-:W-:Y:S02]  /*13c0*/  UIMAD UR9, UR7, UR21, URZ ;  /* 0x00000015070972a4 */ /* 0x000fe4000f8e02ff */
[----:B------:R-:W-:Y:S02]  /*13d0*/  @UP1 USHF.R.U32.HI UR8, URZ, UR11, UR12 ;  /* 0x0000000bff081299 */ /* 0x000fe4000801160c */
[----:B------:R-:W-:Y:S02]  /*13e0*/  UIMAD.WIDE.U32 UR12, UR5, UR10, URZ ;  /* 0x0000000a050c72a5 */ /* 0x000fe4000f8e00ff */
[----:B------:R-:W-:Y:S02]  /*13f0*/  UIMAD UR8, UR8, UR21, URZ ;  /* 0x00000015080872a4 */ /* 0x000fe4000f8e02ff */
[----:B------:R-:W-:Y:S02]  /*1400*/  UIADD3 UR12, UPT, UPT, -UR6, URZ, URZ ;  /* 0x000000ff060c7290 */ /* 0x000fe4000fffe1ff */
[----:B------:R-:W-:-:S02]  /*1410*/  UISETP.GE.AND UP0, UPT, UR5, UR8, UPT ;  /* 0x000000080500728c */ /* 0x000fc4000bf06270 */
[----:B------:R-:W-:Y:S02]  /*1420*/  UIMAD UR48, UR22, UR12, UR48 ;  /* 0x0000000c163072a4 */ /* 0x000fe4000f8e0230 */
[----:B------:R-:W-:Y:S02]  /*1430*/  UISETP.GE.OR UP0, UPT, UR6, UR9, UP0 ;  /* 0x000000090600728c */ /* 0x000fe40008706670 */
[----:B------:R-:W-:-:S03]  /*1440*/  UIMAD.WIDE.U32 UR8, UR6, UR10, URZ ;  /* 0x0000000a060872a5 */ /* 0x000fc6000f8e00ff */
[----:B------:R-:W-:Y:S02]  /*1450*/  UMOV UR10, UR13 ;  /* 0x0000000d000a7c82 */ /* 0x000fe40008000000 */
[----:B------:R-:W-:-:S04]  /*1460*/  USHF.R.U32.HI UR10, URZ, UR11, UR10 ;  /* 0x0000000bff0a7299 */ /* 0x000fc8000801160a */
[----:B------:R-:W-:Y:S02]  /*1470*/  USEL UR8, UR5, UR10, !UP1 ;  /* 0x0000000a05087287 */ /* 0x000fe4000c800000 */
[----:B------:R-:W-:Y:S02]  /*1480*/  @!UP0 USHF.R.U32.HI UR9, URZ, UR11, UR9 ;  /* 0x0000000bff098299 */ /* 0x000fe40008011609 */
[----:B------:R-:W-:Y:S02]  /*1490*/  UIADD3 UR10, UPT, UPT, -UR8, URZ, URZ ;  /* 0x000000ff080a7290 */ /* 0x000fe4000fffe1ff */
[----:B------:R-:W-:Y:S02]  /*14a0*/  @!UP0 USEL UR9, UR6, UR9, !UP1 ;  /* 0x0000000906098287 */ /* 0x000fe4000c800000 */
[----:B------:R-:W-:Y:S02]  /*14b0*/  UIMAD UR10, UR21, UR10, UR5 ;  /* 0x0000000a150a72a4 */ /* 0x000fe4000f8e0205 */
[----:B------:R-:W-:-:S02]  /*14c0*/  UIADD3 UR11, UPT, UPT, -UR5, URZ, URZ ;  /* 0x000000ff050b7290 */ /* 0x000fc4000fffe1ff */
[----:B------:R-:W-:Y:S02]  /*14d0*/  @!UP0 UIMAD UR7, UR10, UR7, UR9 ;  /* 0x000000070a0782a4 */ /* 0x000fe4000f8e0209 */
[----:B------:R-:W-:Y:S02]  /*14e0*/  @!UP0 UIADD3 UR8, UPT, UPT, UR8, -UR9, URZ ;  /* 0x8000000908088290 */ /* 0x000fe4000fffe0ff */
[----:B------:R-:W-:Y:S02]  /*14f0*/  UIMAD UR11, UR14, UR11, UR49 ;  /* 0x0000000b0e0b72a4 */ /* 0x000fe4000f8e0231 */
[----:B------:R-:W-:-:S03]  /*1500*/  @!UP0 UIMAD UR5, UR8, UR21, UR6 ;  /* 0x00000015080582a4 */ /* 0x000fc6000f8e0206 */
[----:B------:R-:W-:Y:S01]  /*1510*/  @!UP0 UMOV UR6, UR7 ;  /* 0x0000000700068c82 */ /* 0x000fe20008000000 */
[----:B------:R-:W-:Y:S02]  /*1520*/  UIMAD UR49, UR5, UR14, UR11 ;  /* 0x0000000e053172a4 */ /* 0x000fe4000f8e020b */
[----:B------:R-:W-:-:S12]  /*1530*/  UIMAD UR48, UR6, UR22, UR48 ;  /* 0x00000016063072a4 */ /* 0x000fd8000f8e0230 */
.L_x_19:
[----:B------:R-:W-:-:S09]  /*1540*/  UISETP.NE.AND UP0, UPT, UR23, 0x1, UPT ;  /* 0x000000011700788c */ /* 0x000fd2000bf05270 */
[----:B------:R-:W-:Y:S05]  /*1550*/  BRA.U UP0, `(.L_x_20) ;  /* 0x0000000100447547 */ /* 0x000fea000b800000 */
[----:B------:R-:W2:Y:S01]  /*1560*/  LDCU.128 UR12, c[0x0][0xb10] ;  /* 0x00016200ff0c77ac */ /* 0x000ea20008000c00 */
[----:B------:R-:W3:Y:S01]  /*1570*/  LDCU UR10, c[0x0][0xb0c] ;  /* 0x00016180ff0a77ac */ /* 0x000ee20008000800 */
[----:B------:R-:W4:Y:S01]  /*1580*/  LDCU UR11, c[0x0][0xb20] ;  /* 0x00016400ff0b77ac */ /* 0x000f220008000800 */
[----:B--2---:R-:W-:Y:S02]  /*1590*/  UIMAD.WIDE.U32 UR6, UR48, UR12, URZ ;  /* 0x0000000c300672a5 */ /* 0x004fe4000f8e00ff */
[----:B------:R-:W-:Y:S02]  /*15a0*/  UIMAD.WIDE.U32 UR8, UR49, UR15, URZ ;  /* 0x0000000f310872a5 */ /* 0x000fe4000f8e00ff */
[----:B---3--:R-:W-:-:S03]  /*15b0*/  UISETP.NE.AND UP0, UPT, UR10, 0x1, UPT ;  /* 0x000000010a00788c */ /* 0x008fc6000bf05270 */
[----:B------:R-:W-:Y:S02]  /*15c0*/  UMOV UR6, UR7 ;  /* 0x0000000700067c82 */ /* 0x000fe40008000000 */
[----:B------:R-:W-:Y:S01]  /*15d0*/  USHF.R.U32.HI UR6, URZ, UR13, UR6 ;  /* 0x0000000dff067299 */ /* 0x000fe20008011606 */
[----:B------:R-:W-:-:S03]  /*15e0*/  UMOV UR5, UR9 ;  /* 0x0000000900057c82 */ /* 0x000fc60008000000 */
[----:B------:R-:W-:Y:S02]  /*15f0*/  USEL UR6, UR48, UR6, !UP0 ;  /* 0x0000000630067287 */ /* 0x000fe4000c000000 */
[----:B------:R-:W-:Y:S02]  /*1600*/  UISETP.NE.AND UP0, UPT, UR14, 0x1, UPT ;  /* 0x000000010e00788c */ /* 0x000fe4000bf05270 */
[----:B----4-:R-:W-:-:S04]  /*1610*/  USHF.R.U32.HI UR5, URZ, UR11, UR5 ;  /* 0x0000000bff057299 */ /* 0x010fc80008011605 */
[----:B------:R-:W-:-:S04]  /*1620*/  USEL UR5, UR49, UR5, !UP0 ;  /* 0x0000000531057287 */ /* 0x000fc8000c000000 */
[----:B------:R-:W-:Y:S02]  /*1630*/  UIADD3 UR7, UPT, UPT, UR6, -UR5, URZ ;  /* 0x8000000506077290 */ /* 0x000fe4000fffe0ff */
[----:B------:R-:W-:Y:S02]  /*1640*/  UIADD3 UR5, UPT, UPT, -UR6, UR5, URZ ;  /* 0x0000000506057290 */ /* 0x000fe4000fffe1ff */
[----:B------:R-:W-:Y:S02]  /*1650*/  UIMAD UR49, UR7, UR14, UR49 ;  /* 0x0000000e073172a4 */ /* 0x000fe4000f8e0231 */
[----:B------:R-:W-:-:S12]  /*1660*/  UIMAD UR48, UR5, UR10, UR48 ;  /* 0x0000000a053072a4 */ /* 0x000fd8000f8e0230 */
.L_x_20:
[----:B------:R-:W-:Y:S01]  /*1670*/  UISETP.NE.AND UP0, UPT, UR20, 0x2, UPT ;  /* 0x000000021400788c */ /* 0x000fe2000bf05270 */
[----:B------:R-:W-:Y:S09]  /*1680*/  BRA.U !UP6, `(.L_x_21) ;  /* 0x000000010e0c7547 */ /* 0x000ff2000b800000 */
[----:B------:R-:W-:Y:S01]  /*1690*/  UCGABAR_WAIT ;  /* 0x0000000000007dc7 */ /* 0x000fe20008000000 */
[----:B------:R-:W-:Y:S01]  /*16a0*/  CCTL.IVALL ;  /* 0x00000000ff00798f */ /* 0x000fe20002000000 */
[----:B------:R-:W-:Y:S05]  /*16b0*/  BRA `(.L_x_22) ;  /* 0x0000000000047947 */ /* 0x000fea0003800000 */
.L_x_21:
[----:B------:R-:W-:Y:S06]  /*16c0*/  BAR.SYNC.DEFER_BLOCKING 0x0 ;  /* 0x0000000000007b1d */ /* 0x000fec0000010000 */
.L_x_22:
[----:B------:R-:W-:Y:S05]  /*16d0*/  BRA.U UP0, `(.L_x_23) ;  /* 0x0000001500dc7547 */ /* 0x000fea000b800000 */
[----:B------:R-:W2:Y:S01]  /*16e0*/  LDCU UR7, c[0x0][0x38c] ;  /* 0x00007180ff0777ac */ /* 0x000ea20008000800 */
[----:B------:R-:W3:Y:S01]  /*16f0*/  S2UR UR9, SR_CgaCtaId ;  /* 0x00000000000979c3 */ /* 0x000ee20000008800 */
[----:B------:R-:W-:Y:S01]  /*1700*/  PLOP3.LUT P1, PT, PT, PT, UP3, 0x80, 0x8 ;  /* 0x000000000008781c */ /* 0x000fe20003f2f038 */
[----:B------:R-:W-:Y:S01]  /*1710*/  IMAD.MOV.U32 R12, RZ, RZ, 0x1 ;  /* 0x00000001ff0c7424 */ /* 0x000fe200078e00ff */
[----:B------:R-:W-:Y:S01]  /*1720*/  UMOV UR8, 0x400 ;  /* 0x0000040000087882 */ /* 0x000fe20000000000 */
[----:B------:R-:W-:Y:S01]  /*1730*/  UISETP.NE.AND UP1, UPT, UR20, URZ, UPT ;  /* 0x000000ff1400728c */ /* 0x000fe2000bf25270 */
[----:B------:R-:W-:Y:S01]  /*1740*/  ISETP.EQ.OR P2, PT, R0, RZ, P3 ;  /* 0x000000ff0000720c */ /* 0x000fe20001f42670 */
[----:B------:R-:W-:Y:S01]  /*1750*/  USEL UR26, URZ, 0x1, UP4 ;  /* 0x00000001ff1a7887 */ /* 0x000fe2000a000000 */
[----:B------:R-:W-:Y:S02]  /*1760*/  PLOP3.LUT P1, PT, P1, PT, PT, 0x8, 0x80 ;  /* 0x000000000080781c */ /* 0x000fe40000f2e170 */
[----:B------:R-:W-:Y:S01]  /*1770*/  CS2R R10, SRZ ;  /* 0x00000000000a7805 */ /* 0x000fe2000001ff00 */
[----:B------:R-:W-:Y:S01]  /*1780*/  IMAD.MOV.U32 R9, RZ, RZ, RZ ;  /* 0x000000ffff097224 */ /* 0x000fe200078e00ff */
[----:B------:R-:W4:Y:S01]  /*1790*/  LDCU UR40, c[0x0][0x370] ;  /* 0x00006e00ff2877ac */ /* 0x000f220008000800 */
[----:B------:R-:W-:Y:S01]  /*17a0*/  IMAD.MOV.U32 R8, RZ, RZ, 0x1 ;  /* 0x00000001ff087424 */ /* 0x000fe200078e00ff */
[----:B------:R-:W1:Y:S01]  /*17b0*/  LDCU.64 UR28, c[0x0][0x348] ;  /* 0x00006900ff1c77ac */ /* 0x000e620008000a00 */
[----:B--2---:R-:W-:-:S02]  /*17c0*/  UIADD3 UR6, UPT, UPT, UR7, 0x7f, URZ ;  /* 0x0000007f07067890 */ /* 0x004fc4000fffe0ff */
[----:B------:R-:W-:Y:S02]  /*17d0*/  USHF.R.U32.HI UR45, URZ, 0x7, UR4 ;  /* 0x00000007ff2d7899 */ /* 0x000fe40008011604 */
[----:B------:R-:W-:Y:S02]  /*17e0*/  USHF.R.S32.HI UR5, URZ, 0x1f, UR6 ;  /* 0x0000001fff057899 */ /* 0x000fe40008011406 */
[----:B------:R-:W-:Y:S02]  /*17f0*/  UIADD3 UR46, UPT, UPT, UR7, 0xfe, URZ ;  /* 0x000000fe072e7890 */ /* 0x000fe4000fffe0ff */
[----:B------:R-:W-:Y:S02]  /*1800*/  ULEA.HI UR5, UR5, UR6, URZ, 0x7 ;  /* 0x0000000605057291 */ /* 0x000fe4000f8f38ff */
[----:B---3--:R-:W-:Y:S02]  /*1810*/  ULEA UR6, UR9, UR8, 0x18 ;  /* 0x0000000809067291 */ /* 0x008fe4000f8ec0ff */
[----:B------:R-:W-:-:S02]  /*1820*/  USHF.R.S32.HI UR43, URZ, 0x7, UR5 ;  /* 0x00000007ff2b7899 */ /* 0x000fc40008011405 */
[----:B------:R-:W-:Y:S02]  /*1830*/  UIADD3 UR5, UPT, UPT, UR7, -0x1, URZ ;  /* 0xffffffff07057890 */ /* 0x000fe4000fffe0ff */
[----:B------:R-:W-:Y:S02]  /*1840*/  UISETP.LT.U32.AND UP0, UPT, UR43, 0xc, UPT ;  /* 0x0000000c2b00788c */ /* 0x000fe4000bf01070 */
[----:B------:R-:W-:Y:S02]  /*1850*/  UISETP.GE.U32.AND UP2, UPT, UR5, -0xff, UPT ;  /* 0xffffff010500788c */ /* 0x000fe4000bf46070 */
[----:B------:R-:W-:Y:S01]  /*1860*/  USEL UR42, UR43, 0xc, UP0 ;  /* 0x0000000c2b2a7887 */ /* 0x000fe20008000000 */
[----:B------:R-:W2:Y:S03]  /*1870*/  LDCU UR39, c[0x0][0x374] ;  /* 0x00006e80ff2777ac */ /* 0x000ea60008000800 */
[----:B------:R-:W-:-:S02]  /*1880*/  UIADD3 UR21, UPT, UPT, UR42, -0x1, URZ ;  /* 0xffffffff2a157890 */ /* 0x000fc4000fffe0ff */
[----:B------:R-:W-:-:S03]  /*1890*/  USEL UR26, UR26, 0x2, UP1 ;  /* 0x000000021a1a7887 */ /* 0x000fc60008800000 */
[----:B------:R-:W-:Y:S02]  /*18a0*/  @UP2 UIADD3 UR21, UPT, UPT, UR42, URZ, URZ ;  /* 0x000000ff2a152290 */ /* 0x000fe4000fffe0ff */
[----:B------:R-:W-:Y:S02]  /*18b0*/  UIADD3 UR5, UPT, UPT, UR6, 0x1aa80, UR4 ;  /* 0x0001aa8006057890 */ /* 0x000fe4000fffe004 */
[----:B------:R-:W-:Y:S02]  /*18c0*/  UIADD3 UR44, UPT, UPT, UR43, -UR42, URZ ;  /* 0x8000002a2b2c7290 */ /* 0x000fe4000fffe0ff */
[----:B------:R-:W-:Y:S01]  /*18d0*/  UIADD3 UR21, UPT, UPT, UR21, 0x1, URZ ;  /* 0x0000000115157890 */ /* 0x000fe2000fffe0ff */
[----:B-1--4-:R-:W-:-:S11]  /*18e0*/  UMOV UR13, URZ ;  /* 0x000000ff000d7c82 */ /* 0x012fd60008000000 */
.L_x_43:
[----:B------:R-:W1:Y:S02]  /*18f0*/  S2UR UR7, SR_CgaCtaId ;  /* 0x00000000000779c3 */ /* 0x000e640000008800 */
[----:B-1----:R-:W-:-:S09]  /*1900*/  UISETP.NE.AND UP0, UPT, UR7, URZ, UPT ;  /* 0x000000ff0700728c */ /* 0x002fd2000bf05270 */
[----:B------:R-:W-:Y:S05]  /*1910*/  BRA.U UP0, `(.L_x_24) ;  /* 0x0000000100287547 */ /* 0x000fea000b800000 */
[----:B------:R-:W-:Y:S02]  /*1920*/  LEA R0, R9, UR6, 0x3 ;  /* 0x0000000609007c11 */ /* 0x000fe4000f8e18ff */
[----:B------:R-:W-:-:S04]  /*1930*/  SHF.L.U32 R2, R8, 0x1f, RZ ;  /* 0x0000001f08027819 */ /* 0x000fc800000006ff */
[----:B------:R-:W1:Y:S02]  /*1940*/  SYNCS.PHASECHK.TRANS64.TRYWAIT P0, [R0+URZ+0x150], R2 ;  /* 0x00015002000075a7 */ /* 0x000e6400080011ff */
[----:B-1----:R-:W-:Y:S05]  /*1950*/  @!P0 BRA `(.L_x_25) ;  /* 0x0000005c00608947 */ /* 0x002fea0003800000 */
.L_x_110:
[----:B------:R-:W-:Y:S01]  /*1960*/  VIADD R9, R9, 0x1 ;  /* 0x0000000109097836 */ /* 0x000fe20000000000 */
[----:B------:R1:W-:Y:S04]  /*1970*/  SYNCS.ARRIVE.TRANS64.A1T0 RZ, [R0+URZ+0x140], RZ ;  /* 0x000140ff00ff79a7 */ /* 0x0003e800081000ff */
[----:B------:R-:W-:-:S04]  /*1980*/  ISETP.NE.AND P0, PT, R9, 0x2, PT ;  /* 0x000000020900780c */ /* 0x000fc80003f05270 */
[----:B------:R-:W-:Y:S02]  /*1990*/  SEL R9, R9, RZ, P0 ;  /* 0x000000ff09097207 */ /* 0x000fe40000000000 */
[----:B-1----:R-:W-:-:S04]  /*19a0*/  SEL R0, RZ, 0x1, P0 ;  /* 0x00000001ff007807 */ /* 0x002fc80000000000 */
[----:B------:R-:W-:-:S07]  /*19b0*/  LOP3.LUT R8, R8, R0, RZ, 0x3c, !PT ;  /* 0x0000000008087212 */ /* 0x000fce00078e3cff */
.L_x_24:
[----:B------:R-:W-:Y:S01]  /*19c0*/  ULEA UR7, UR13, UR6, 0x3 ;  /* 0x000000060d077291 */ /* 0x000fe2000f8e18ff */
[----:B------:R-:W-:Y:S01]  /*19d0*/  SHF.L.U32 R0, R12, 0x1f, RZ ;  /* 0x0000001f0c007819 */ /* 0x000fe200000006ff */
[----:B------:R-:W-:Y:S02]  /*19e0*/  UISETP.GE.U32.AND UP0, UPT, UR46, 0xff, UPT ;  /* 0x000000ff2e00788c */ /* 0x000fe4000bf06070 */
[----:B------:R-:W-:Y:S02]  /*19f0*/  USHF.L.U32 UR35, UR48, 0x6, URZ ;  /* 0x0000000630237899 */ /* 0x000fe400080006ff */
[----:B------:R-:W-:Y:S01]  /*1a00*/  UIMAD UR19, UR49, 0x50, UR45 ;  /* 0x00000050311378a4 */ /* 0x000fe2000f8e022d */
[----:B------:R-:W-:Y:S02]  /*1a10*/  UMOV UR14, URZ ;  /* 0x000000ff000e7c82 */ /* 0x000fe40008000000 */
[----:B------:R1:W3:Y:S02]  /*1a20*/  SYNCS.PHASECHK.TRANS64.TRYWAIT P0, [UR7+0x60], R0 ;  /* 0x00006000ff0075a7 */ /* 0x0002e40008001107 */
[----:B------:R-:W-:Y:S07]  /*1a30*/  BRA.U !UP0, `(.L_x_26) ;  /* 0x0000000108bc7547 */ /* 0x000fee000b800000 */
[----:B------:R-:W-:Y:S01]  /*1a40*/  UMOV UR9, URZ ;  /* 0x000000ff00097c82 */ /* 0x000fe20008000000 */
[----:B------:R-:W-:-:S05]  /*1a50*/  UMOV UR7, UR13 ;  /* 0x0000000d00077c82 */ /* 0x000fca0008000000 */
.L_x_32:
[----:B------:R-:W-:Y:S01]  /*1a60*/  @!P3 MOV R2, 0x4800 ;  /* 0x000048000002b802 */ /* 0x000fe20000000f00 */
[----:B------:R-:W-:Y:S01]  /*1a70*/  ULEA UR33, UR7, UR6, 0x3 ;  /* 0x0000000607217291 */ /* 0x000fe2000f8e18ff */
[----:B-1-34-:R-:W-:Y:S11]  /*1a80*/  @P0 BRA `(.L_x_27) ;  /* 0x00000000000c0947 */ /* 0x01aff60003800000 */
[----:B------:R-:W-:Y:S04]  /*1a90*/  SHF.L.U32 R3, R12, 0x1f, RZ ;  /* 0x0000001f0c037819 */ /* 0x000fe800000006ff */
[----:B------:R-:W3:Y:S02]  /*1aa0*/  SYNCS.PHASECHK.TRANS64.TRYWAIT P0, [UR33+0x60], R3 ;  /* 0x00006003ff0075a7 */ /* 0x000ee40008001121 */
[----:B---3--:R-:W-:Y:S05]  /*1ab0*/  @!P0 BRA `(.L_x_28) ;  /* 0x0000005c001c8947 */ /* 0x008fea0003800000 */
.L_x_27:
[----:B------:R3:W-:Y:S01]  /*1ac0*/  @!P3 SYNCS.ARRIVE.TRANS64 RZ, [UR33], R2 ;  /* 0x00000002ffffb9a7 */ /* 0x0007e20008000021 */
[----:B------:R-:W-:Y:S04]  /*1ad0*/  ULOP3.LUT UR8, UR26, 0x2, URZ, 0xfc, !UPT ;  /* 0x000000021a087892 */ /* 0x000fe8000f8efcff */
[----:B------:R-:W-:Y:S09]  /*1ae0*/  UISETP.NE.AND UP0, UPT, UR8, 0x2, UPT ;  /* 0x000000020800788c */ /* 0x000ff2000bf05270 */
[----:B------:R-:W-:Y:S05]  /*1af0*/  BRA.U UP0, `(.L_x_29) ;  /* 0x0000000100047547 */ /* 0x000fea000b800000 */
[----:B--2---:R-:W-:Y:S05]  /*1b00*/  BPT.TRAP 0x1 ;  /* 0x000000040000795c */ /* 0x004fea0000300000 */
.L_x_29:
[----:B------:R-:W-:Y:S04]  /*1b10*/  BSSY.RECONVERGENT B0, `(.L_x_30) ;  /* 0x0000003000007945 */ /* 0x000fe80003800200 */
[----:B------:R-:W-:Y:S05]  /*1b20*/  @P2 BRA `(.L_x_31) ;  /* 0x0000000000042947 */ /* 0x000fea0003800000 */
[----:B--2---:R-:W-:Y:S05]  /*1b30*/  BPT.TRAP 0x1 ;  /* 0x000000040000795c */ /* 0x004fea0000300000 */
.L_x_31:
[----:B--2---:R-:W-:Y:S05]  /*1b40*/  BSYNC.RECONVERGENT B0 ;  /* 0x0000000000007941 */ /* 0x004fea0003800200 */
.L_x_30:
[----:B------:R-:W-:Y:S02]  /*1b50*/  UIADD3 UR8, UPT, UPT, UR7, 0x1, URZ ;  /* 0x0000000107087890 */ /* 0x000fe4000fffe0ff */
[----:B------:R-:W-:Y:S02]  /*1b60*/  UIADD3 UR14, UP1, UPT, UR28, 0x80, URZ ;  /* 0x000000801c0e7890 */ /* 0x000fe4000ff3e0ff */
[----:B------:R-:W-:Y:S02]  /*1b70*/  UISETP.NE.AND UP0, UPT, UR8, 0xc, UPT ;  /* 0x0000000c0800788c */ /* 0x000fe4000bf05270 */
[----:B------:R-:W-:Y:S02]  /*1b80*/  ULEA UR32, UR7, UR6, 0xd ;  /* 0x0000000607207291 */ /* 0x000fe4000f8e68ff */
[----:B------:R-:W-:Y:S02]  /*1b90*/  USEL UR10, URZ, 0x1, UP0 ;  /* 0x00000001ff0a7887 */ /* 0x000fe40008000000 */
[----:B------:R-:W-:Y:S02]  /*1ba0*/  USEL UR13, UR8, URZ, UP0 ;  /* 0x000000ff080d7287 */ /* 0x000fe40008000000 */
[----:B------:R-:W-:Y:S02]  /*1bb0*/  USHF.L.U32 UR34, UR9, 0x7, URZ ;  /* 0x0000000709227899 */ /* 0x000fe400080006ff */
[----:B------:R-:W-:Y:S01]  /*1bc0*/  ULEA UR8, UR13, UR6, 0x3 ;  /* 0x000000060d087291 */ /* 0x000fe2000f8e18ff */
[----:B------:R-:W-:Y:S01]  /*1bd0*/  LOP3.LUT R12, R12, UR10, RZ, 0x3c, !PT ;  /* 0x0000000a0c0c7c12 */ /* 0x000fe2000f8e3cff */
[----:B------:R-:W-:Y:S02]  /*1be0*/  UIADD3.X UR15, UPT, UPT, URZ, UR29, URZ, UP1, !UPT ;  /* 0x0000001dff0f7290 */ /* 0x000fe40008ffe4ff */
[----:B------:R-:W-:Y:S01]  /*1bf0*/  UIADD3 UR32, UPT, UPT, UR32, 0x2a80, URZ ;  /* 0x00002a8020207890 */ /* 0x000fe2000fffe0ff */
[----:B-1----:R-:W-:Y:S01]  /*1c00*/  SHF.L.U32 R0, R12, 0x1f, RZ ;  /* 0x0000001f0c007819 */ /* 0x002fe200000006ff */
[----:B------:R-:W-:Y:S02]  /*1c10*/  UIMAD UR16, UR7, 0x2800, UR4 ;  /* 0x00002800071078a4 */ /* 0x000fe4000f8e0204 */
[----:B------:R-:W-:Y:S01]  /*1c20*/  UIADD3 UR10, UP0, UPT, UR28, 0x180, URZ ;  /* 0x000001801c0a7890 */ /* 0x000fe2000ff1e0ff */
[----:B------:R4:W1:Y:S01]  /*1c30*/  SYNCS.PHASECHK.TRANS64.TRYWAIT P0, [UR8+0x60], R0 ;  /* 0x00006000ff0075a7 */ /* 0x0008620008001108 */
[----:B------:R-:W-:Y:S01]  /*1c40*/  UIADD3 UR16, UPT, UPT, UR6, 0x1aa80, UR16 ;  /* 0x0001aa8006107890 */ /* 0x000fe2000fffe010 */
[----:B------:R-:W-:Y:S01]  /*1c50*/  UMOV UR22, 0x0 ;  /* 0x0000000000167882 */ /* 0x000fe20000000000 */
[----:B------:R-:W-:Y:S01]  /*1c60*/  UMOV UR23, 0x10000000 ;  /* 0x1000000000177882 */ /* 0x000fe20000000000 */
[----:B------:R-:W-:Y:S01]  /*1c70*/  UIADD3.X UR11, UPT, UPT, URZ, UR29, URZ, UP0, !UPT ;  /* 0x0000001dff0b7290 */ /* 0x000fe200087fe4ff */
[----:B------:R2:W-:Y:S01]  /*1c80*/  UTMALDG.3D [UR32], [UR14], desc[UR22] ;  /* 0x000016200e0075b4 */ /* 0x0005e20008011000 */
[----:B------:R-:W-:Y:S01]  /*1c90*/  UIADD3 UR9, UPT, UPT, UR9, 0x1, URZ ;  /* 0x0000000109097890 */ /* 0x000fe2000fffe0ff */
[----:B------:R-:W-:Y:S01]  /*1ca0*/  UMOV UR7, 0x30000 ;  /* 0x0003000000077882 */ /* 0x000fe20000000000 */
[----:B------:R-:W-:Y:S01]  /*1cb0*/  UMOV UR20, UR36 ;  /* 0x0000002400147c82 */ /* 0x000fe20008000000 */
[----:B------:R-:W-:Y:S01]  /*1cc0*/  UMOV UR17, UR33 ;  /* 0x0000002100117c82 */ /* 0x000fe20008000000 */
[----:B------:R-:W-:Y:S01]  /*1cd0*/  UMOV UR18, UR34 ;  /* 0x0000002200127c82 */ /* 0x000fe20008000000 */
[----:B------:R-:W-:Y:S02]  /*1ce0*/  UISETP.NE.AND UP0, UPT, UR9, UR21, UPT ;  /* 0x000000150900728c */ /* 0x000fe4000bf05270 */
[----:B------:R3:W-:Y:S01]  /*1cf0*/  UTMALDG.3D.MULTICAST [UR16], [UR10], UR7, desc[UR22] ;  /* 0x000016100a0073b4 */ /* 0x0007e20008011807 */
[----:B--2---:R-:W-:Y:S01]  /*1d00*/  UMOV UR14, UR21 ;  /* 0x00000015000e7c82 */ /* 0x004fe20008000000 */
[----:B---3--:R-:W-:Y:S05]  /*1d10*/  UMOV UR7, UR13 ;  /* 0x0000000d00077c82 */ /* 0x008fea0008000000 */
[----:B------:R-:W-:Y:S05]  /*1d20*/  BRA.U UP0, `(.L_x_32) ;  /* 0xfffffffd004c7547 */ /* 0x000fea000b83ffff */
.L_x_26:
[----:B------:R-:W-:Y:S01]  /*1d30*/  ULEA UR7, UR13, UR6, 0x3 ;  /* 0x000000060d077291 */ /* 0x000fe2000f8e18ff */
[----:B-1--4-:R-:W-:Y:S01]  /*1d40*/  SHF.L.U32 R0, R12, 0x1f, RZ ;  /* 0x0000001f0c007819 */ /* 0x012fe200000006ff */
[----:B------:R-:W-:Y:S01]  /*1d50*/  @!P1 SYNCS.ARRIVE.TRANS64.A1T0 RZ, [UR6+0xd8], RZ ;  /* 0x0000d8ffffff99a7 */ /* 0x000fe20008100006 */
[----:B------:R-:W-:-:S06]  /*1d60*/  UISETP.GT.AND UP0, UPT, UR43, UR42, UPT ;  /* 0x0000002a2b00728c */ /* 0x000fcc000bf04270 */
[----:B---3--:R1:W3:Y:S03]  /*1d70*/  SYNCS.PHASECHK.TRANS64.TRYWAIT P0, [UR7+0x60], R0 ;  /* 0x00006000ff0075a7 */ /* 0x0082e60008001107 */
[----:B------:R-:W-:Y:S05]  /*1d80*/  BRA.U !UP0, `(.L_x_33) ;  /* 0x0000000108bc7547 */ /* 0x000fea000b800000 */
[----:B------:R-:W-:Y:S01]  /*1d90*/  UIADD3 UR15, UPT, UPT, UR44, UR14, URZ ;  /* 0x0000000e2c0f7290 */ /* 0x000fe2000fffe0ff */
[----:B------:R-:W-:-:S11]  /*1da0*/  UMOV UR7, UR13 ;  /* 0x0000000d00077c82 */ /* 0x000fd60008000000 */
.L_x_39:
[----:B---3--:R-:W-:Y:S01]  /*1db0*/  @!P3 MOV R2, 0x4800 ;  /* 0x000048000002b802 */ /* 0x008fe20000000f00 */
[----:B----4-:R-:W-:Y:S01]  /*1dc0*/  ULEA UR9, UR7, UR6, 0x3 ;  /* 0x0000000607097291 */ /* 0x010fe2000f8e18ff */
[----:B-1-3--:R-:W-:Y:S11]  /*1dd0*/  @P0 BRA `(.L_x_34) ;  /* 0x00000000000c0947 */ /* 0x00aff60003800000 */
[----:B------:R-:W-:Y:S04]  /*1de0*/  SHF.L.U32 R3, R12, 0x1f, RZ ;  /* 0x0000001f0c037819 */ /* 0x000fe800000006ff */
[----:B------:R-:W3:Y:S02]  /*1df0*/  SYNCS.PHASECHK.TRANS64.TRYWAIT P0, [UR9+0x60], R3 ;  /* 0x00006003ff0075a7 */ /* 0x000ee40008001109 */
[----:B---3--:R-:W-:Y:S05]  /*1e00*/  @!P0 BRA `(.L_x_35) ;  /* 0x0000005800608947 */ /* 0x008fea0003800000 */
.L_x_34:
[----:B------:R3:W-:Y:S01]  /*1e10*/  @!P3 SYNCS.ARRIVE.TRANS64 RZ, [UR9], R2 ;  /* 0x00000002ffffb9a7 */ /* 0x0007e20008000009 */
[----:B------:R-:W-:Y:S04]  /*1e20*/  ULOP3.LUT UR8, UR26, 0x2, URZ, 0xfc, !UPT ;  /* 0x000000021a087892 */ /* 0x000fe8000f8efcff */
[----:B------:R-:W-:Y:S09]  /*1e30*/  UISETP.NE.AND UP0, UPT, UR8, 0x2, UPT ;  /* 0x000000020800788c */ /* 0x000ff2000bf05270 */
[----:B------:R-:W-:Y:S05]  /*1e40*/  BRA.U UP0, `(.L_x_36) ;  /* 0x0000000100047547 */ /* 0x000fea000b800000 */
[----:B--2---:R-:W-:Y:S05]  /*1e50*/  BPT.TRAP 0x1 ;  /* 0x000000040000795c */ /* 0x004fea0000300000 */
.L_x_36:
[----:B------:R-:W-:Y:S04]  /*1e60*/  BSSY.RECONVERGENT B0, `(.L_x_37) ;  /* 0x0000003000007945 */ /* 0x000fe80003800200 */
[----:B------:R-:W-:Y:S05]  /*1e70*/  @P2 BRA `(.L_x_38) ;  /* 0x0000000000042947 */ /* 0x000fea0003800000 */
[----:B--2---:R-:W-:Y:S05]  /*1e80*/  BPT.TRAP 0x1 ;  /* 0x000000040000795c */ /* 0x004fea0000300000 */
.L_x_38:
[----:B--2---:R-:W-:Y:S05]  /*1e90*/  BSYNC.RECONVERGENT B0 ;  /* 0x0000000000007941 */ /* 0x004fea0003800200 */
.L_x_37:
[----:B------:R-:W-:Y:S02]  /*1ea0*/  UIADD3 UR8, UPT, UPT, UR7, 0x1, URZ ;  /* 0x0000000107087890 */ /* 0x000fe4000fffe0ff */
[----:B------:R-:W-:Y:S02]  /*1eb0*/  UIADD3 UR22, UP1, UPT, UR28, 0x80, URZ ;  /* 0x000000801c167890 */ /* 0x000fe4000ff3e0ff */
[----:B------:R-:W-:Y:S02]  /*1ec0*/  UISETP.NE.AND UP0, UPT, UR8, 0xc, UPT ;  /* 0x0000000c0800788c */ /* 0x000fe4000bf05270 */
[----:B------:R-:W-:Y:S02]  /*1ed0*/  UIADD3.X UR23, UPT, UPT, URZ, UR29, URZ, UP1, !UPT ;  /* 0x0000001dff177290 */ /* 0x000fe40008ffe4ff */
[----:B------:R-:W-:Y:S02]  /*1ee0*/  USEL UR10, URZ, 0x1, UP0 ;  /* 0x00000001ff0a7887 */ /* 0x000fe40008000000 */
[----:B------:R-:W-:Y:S02]  /*1ef0*/  USEL UR13, UR8, URZ, UP0 ;  /* 0x000000ff080d7287 */ /* 0x000fe40008000000 */
[----:B------:R-:W-:Y:S02]  /*1f00*/  UIADD3 UR24, UP0, UPT, UR28, 0x180, URZ ;  /* 0x000001801c187890 */ /* 0x000fe4000ff1e0ff */
[----:B------:R-:W-:Y:S01]  /*1f10*/  ULEA UR8, UR13, UR6, 0x3 ;  /* 0x000000060d087291 */ /* 0x000fe2000f8e18ff */
[----:B------:R-:W-:Y:S01]  /*1f20*/  LOP3.LUT R12, R12, UR10, RZ, 0x3c, !PT ;  /* 0x0000000a0c0c7c12 */ /* 0x000fe2000f8e3cff */
[----:B------:R-:W-:Y:S02]  /*1f30*/  USHF.L.U32 UR10, UR14, 0x7, URZ ;  /* 0x000000070e0a7899 */ /* 0x000fe400080006ff */
[----:B------:R-:W-:Y:S01]  /*1f40*/  UIMAD UR16, UR7, 0x2800, UR5 ;  /* 0x00002800071078a4 */ /* 0x000fe2000f8e0205 */
[----:B-1----:R-:W-:Y:S01]  /*1f50*/  SHF.L.U32 R0, R12, 0x1f, RZ ;  /* 0x0000001f0c007819 */ /* 0x002fe200000006ff */
[----:B------:R-:W-:Y:S02]  /*1f60*/  UIADD3.X UR25, UPT, UPT, URZ, UR29, URZ, UP0, !UPT ;  /* 0x0000001dff197290 */ /* 0x000fe400087fe4ff */
[----:B------:R-:W-:Y:S01]  /*1f70*/  UIADD3 UR14, UPT, UPT, UR14, 0x1, URZ ;  /* 0x000000010e0e7890 */ /* 0x000fe2000fffe0ff */
[----:B------:R4:W1:Y:S01]  /*1f80*/  SYNCS.PHASECHK.TRANS64.TRYWAIT P0, [UR8+0x60], R0 ;  /* 0x00006000ff0075a7 */ /* 0x0008620008001108 */
[----:B------:R-:W-:Y:S01]  /*1f90*/  ULEA UR8, UR7, UR6, 0xd ;  /* 0x0000000607087291 */ /* 0x000fe2000f8e68ff */
[----:B------:R-:W-:Y:S01]  /*1fa0*/  UMOV UR30, 0x0 ;  /* 0x00000000001e7882 */ /* 0x000fe20000000000 */
[----:B------:R-:W-:Y:S02]  /*1fb0*/  UMOV UR31, 0x10000000 ;  /* 0x10000000001f7882 */ /* 0x000fe40000000000 */
[----:B------:R-:W-:Y:S01]  /*1fc0*/  UIADD3 UR8, UPT, UPT, UR8, 0x2a80, URZ ;  /* 0x00002a8008087890 */ /* 0x000fe2000fffe0ff */
[----:B------:R-:W-:Y:S01]  /*1fd0*/  UMOV UR11, UR35 ;  /* 0x00000023000b7c82 */ /* 0x000fe20008000000 */
[----:B------:R-:W-:Y:S01]  /*1fe0*/  UMOV UR12, UR36 ;  /* 0x00000024000c7c82 */ /* 0x000fe20008000000 */
[----:B------:R-:W-:Y:S01]  /*1ff0*/  UMOV UR27, 0x30000 ;  /* 0x00030000001b7882 */ /* 0x000fe20000000000 */
[----:B------:R-:W-:Y:S01]  /*2000*/  UMOV UR20, UR36 ;  /* 0x0000002400147c82 */ /* 0x000fe20008000000 */
[----:B------:R-:W-:Y:S01]  /*2010*/  UMOV UR17, UR9 ;  /* 0x0000000900117c82 */ /* 0x000fe20008000000 */
[----:B------:R-:W-:Y:S01]  /*2020*/  UMOV UR18, UR10 ;  /* 0x0000000a00127c82 */ /* 0x000fe20008000000 */
[----:B------:R-:W-:Y:S02]  /*2030*/  UISETP.NE.AND UP0, UPT, UR14, UR15, UPT ;  /* 0x0000000f0e00728c */ /* 0x000fe4000bf05270 */
[----:B------:R4:W-:Y:S01]  /*2040*/  UTMALDG.3D [UR8], [UR22], desc[UR30] ;  /* 0x00001e08160075b4 */ /* 0x0009e20008011000 */
[----:B------:R-:W-:Y:S01]  /*2050*/  UMOV UR7, UR13 ;  /* 0x0000000d00077c82 */ /* 0x000fe20008000000 */
[----:B------:R4:W-:Y:S05]  /*2060*/  UTMALDG.3D.MULTICAST [UR16], [UR24], UR27, desc[UR30] ;  /* 0x00001e10180073b4 */ /* 0x0009ea000801181b */
[----:B------:R-:W-:Y:S05]  /*2070*/  BRA.U UP0, `(.L_x_39) ;  /* 0xfffffffd004c7547 */ /* 0x000fea000b83ffff */
.L_x_33:
[C---:B------:R-:W-:Y:S01]  /*2080*/  LEA R3, R11.reuse, UR6, 0x3 ;  /* 0x000000060b037c11 */ /* 0x040fe2000f8e18ff */
[----:B------:R-:W-:Y:S01]  /*2090*/  NOP ;  /* 0x0000000000007918 */ /* 0x000fe20000000000 */
[----:B-1--4-:R-:W-:Y:S02]  /*20a0*/  SHF.L.U32 R0, R10, 0x1f, RZ ;  /* 0x0000001f0a007819 */ /* 0x012fe400000006ff */
[----:B------:R-:W-:Y:S02]  /*20b0*/  LEA R4, R11, UR6, 0x4 ;  /* 0x000000060b047c11 */ /* 0x000fe4000f8e20ff */
[----:B---3--:R-:W1:Y:S02]  /*20c0*/  SYNCS.PHASECHK.TRANS64.TRYWAIT P0, [R3+URZ+0xe0], R0 ;  /* 0x0000e000030075a7 */ /* 0x008e6400080011ff */
[----:B-1----:R-:W-:Y:S05]  /*20d0*/  @!P0 BRA `(.L_x_40) ;  /* 0x0000005400c48947 */ /* 0x002fea0003800000 */
.L_x_113:
[----:B------:R-:W3:Y:S01]  /*20e0*/  LDS.128 R4, [R4+0x170] ;  /* 0x0001700004047984 */ /* 0x000ee20000000c00 */
[----:B------:R-:W-:Y:S01]  /*20f0*/  UISETP.GE.AND UP0, UPT, UR41, 0x1, UPT ;  /* 0x000000012900788c */ /* 0x000fe2000bf06270 */
[----:B------:R-:W-:Y:S01]  /*2100*/  @!PT LDS RZ, [RZ] ;  /* 0x00000000fffff984 */ /* 0x000fe20000000800 */
[----:B------:R-:W-:Y:S01]  /*2110*/  @!PT LDS RZ, [RZ] ;  /* 0x00000000fffff984 */ /* 0x000fe20000000800 */
[----:B------:R-:W-:Y:S01]  /*2120*/  @!PT LDS RZ, [RZ] ;  /* 0x00000000fffff984 */ /* 0x000fe20000000800 */
[----:B------:R-:W-:Y:S01]  /*2130*/  @!PT LDS RZ, [RZ] ;  /* 0x00000000fffff984 */ /* 0x000fe20000000800 */
[----:B------:R4:W-:Y:S06]  /*2140*/  MEMBAR.ALL.CTA ;  /* 0x0000000000007992 */ /* 0x0009ec0000008000 */
[----:B----4-:R-:W4:Y:S01]  /*2150*/  FENCE.VIEW.ASYNC.S ;  /* 0x00000000000073c6 */ /* 0x010f220000000000 */
[----:B---3--:R-:W-:-:S13]  /*2160*/  LOP3.LUT P0, RZ, R6, 0x1, RZ, 0xc0, !PT ;  /* 0x0000000106ff7812 */ /* 0x008fda000780c0ff */
[----:B----4-:R-:W-:Y:S01]  /*2170*/  VOTEU.ANY UP1, P0 ;  /* 0x0000000000ff7886 */ /* 0x010fe20000020100 */
[----:B------:R-:W-:-:S13]  /*2180*/  PLOP3.LUT P0, PT, PT, PT, UP1, 0x80, 0x8 ;  /* 0x000000000008781c */ /* 0x000fda0003f0f018 */
[----:B-1----:R-:W-:Y:S02]  /*2190*/  @P0 LOP3.LUT R0, R5, 0xffff, RZ, 0xc0, !PT ;  /* 0x0000ffff05000812 */ /* 0x002fe400078ec0ff */
[----:B------:R-:W-:Y:S02]  /*21a0*/  @P0 MOV R2, R4 ;  /* 0x0000000400020202 */ /* 0x000fe40000000f00 */
[----:B------:R-:W-:Y:S01]  /*21b0*/  @P0 R2UR UR8, R0 ;  /* 0x00000000000802ca */ /* 0x000fe200000e0000 */
[----:B------:R-:W-:Y:S01]  /*21c0*/  VIADD R0, R3, 0xf0 ;  /* 0x000000f003007836 */ /* 0x000fe20000000000 */
[----:B------:R-:W-:Y:S02]  /*21d0*/  @P0 SHF.R.U32.HI R4, RZ, 0x10, R5 ;  /* 0x00000010ff040819 */ /* 0x000fe40000011605 */
[----:B------:R-:W-:Y:S02]  /*21e0*/  @P0 R2UR UR9, R2 ;  /* 0x00000000020902ca */ /* 0x000fe400000e0000 */
[----:B------:R-:W-:-:S02]  /*21f0*/  PRMT R0, RZ, 0x654, R0 ;  /* 0x00000654ff007816 */ /* 0x000fc40000000000 */
[----:B------:R-:W-:Y:S02]  /*2200*/  @P0 R2UR UR7, R4 ;  /* 0x00000000040702ca */ /* 0x000fe400000e0000 */
[----:B------:R1:W-:Y:S03]  /*2210*/  SYNCS.ARRIVE.TRANS64.RED.A1T0 RZ, [R0+URZ], RZ ;  /* 0x000000ff00ff79a7 */ /* 0x0003e600081004ff */
[----:B------:R-:W-:-:S04]  /*2220*/  @UP1 UMOV UR37, UR8 ;  /* 0x0000000800251c82 */ /* 0x000fc80008000000 */
[----:B------:R-:W-:-:S04]  /*2230*/  @UP1 UMOV UR38, UR9 ;  /* 0x0000000900261c82 */ /* 0x000fc80008000000 */
[----:B------:R-:W-:Y:S01]  /*2240*/  @UP1 UMOV UR36, UR7 ;  /* 0x0000000700241c82 */ /* 0x000fe20008000000 */
[----:B------:R-:W-:Y:S05]  /*2250*/  BRA.U !UP0, `(.L_x_41) ;  /* 0x0000000108d47547 */ /* 0x000fea000b800000 */
[----:B------:R-:W2:Y:S01]  /*2260*/  LDCU.128 UR16, c[0x0][0xb10] ;  /* 0x00016200ff1077ac */ /* 0x000ea20008000c00 */
[----:B------:R-:W3:Y:S01]  /*2270*/  LDCU UR12, c[0x0][0xb20] ;  /* 0x00016400ff0c77ac */ /* 0x000ee20008000800 */
[----:B------:R-:W4:Y:S01]  /*2280*/  LDCU UR20, c[0x0][0xb0c] ;  /* 0x00016180ff1477ac */ /* 0x000f220008000800 */
[----:B------:R-:W1:Y:S01]  /*2290*/  LDCU.64 UR10, c[0x0][0xb28] ;  /* 0x00016500ff0a77ac */ /* 0x000e620008000a00 */
[----:B------:R-:W-:Y:S02]  /*22a0*/  UISETP.NE.AND UP3, UPT, UR41, 0x1, UPT ;  /* 0x000000012900788c */ /* 0x000fe4000bf65270 */
[----:B--2---:R-:W-:Y:S02]  /*22b0*/  UIMAD.WIDE.U32 UR14, UR39, UR19, URZ ;  /* 0x00000013270e72a5 */ /* 0x004fe4000f8e00ff */
[----:B------:R-:W-:Y:S02]  /*22c0*/  UIMAD.WIDE.U32 UR8, UR40, UR16, URZ ;  /* 0x00000010280872a5 */ /* 0x000fe4000f8e00ff */
[----:B------:R-:W-:-:S02]  /*22d0*/  UISETP.NE.AND UP0, UPT, UR18, 0x1, UPT ;  /* 0x000000011200788c */ /* 0x000fc4000bf05270 */
[----:B------:R-:W-:Y:S01]  /*22e0*/  UIMAD.WIDE.U32 UR24, UR37, UR19, URZ ;  /* 0x00000013251872a5 */ /* 0x000fe2000f8e00ff */
[----:B------:R-:W-:Y:S02]  /*22f0*/  UMOV UR14, UR15 ;  /* 0x0000000f000e7c82 */ /* 0x000fe40008000000 */
[----:B------:R-:W-:Y:S01]  /*2300*/  UMOV UR8, UR9 ;  /* 0x0000000900087c82 */ /* 0x000fe20008000000 */
[----:B---3--:R-:W-:Y:S02]  /*2310*/  USHF.R.U32.HI UR14, URZ, UR12, UR14 ;  /* 0x0000000cff0e7299 */ /* 0x008fe4000801160e */
[----:B------:R-:W-:Y:S02]  /*2320*/  USHF.R.U32.HI UR9, URZ, UR17, UR8 ;  /* 0x00000011ff097299 */ /* 0x000fe40008011608 */
[----:B----4-:R-:W-:Y:S02]  /*2330*/  UISETP.NE.AND UP2, UPT, UR20, 0x1, UPT ;  /* 0x000000011400788c */ /* 0x010fe4000bf45270 */
[----:B------:R-:W-:-:S02]  /*2340*/  USEL UR8, UR39, UR14, !UP0 ;  /* 0x0000000e27087287 */ /* 0x000fc4000c000000 */
[----:B------:R-:W-:Y:S02]  /*2350*/  USEL UR9, UR40, UR9, !UP2 ;  /* 0x0000000928097287 */ /* 0x000fe4000d000000 */
[----:B-1----:R-:W-:Y:S01]  /*2360*/  UIMAD.WIDE.U32 UR14, UR8, UR10, URZ ;  /* 0x0000000a080e72a5 */ /* 0x002fe2000f8e00ff */
[----:B------:R-:W-:Y:S01]  /*2370*/  UMOV UR7, UR25 ;  /* 0x0000001900077c82 */ /* 0x000fe20008000000 */
[----:B------:R-:W-:Y:S02]  /*2380*/  UIMAD.WIDE.U32 UR22, UR38, UR16, URZ ;  /* 0x00000010261672a5 */ /* 0x000fe4000f8e00ff */
[----:B------:R-:W-:-:S03]  /*2390*/  UIMAD.WIDE.U32 UR24, UR9, UR10, URZ ;  /* 0x0000000a091872a5 */ /* 0x000fc6000f8e00ff */
[----:B------:R-:W-:Y:S01]  /*23a0*/  UMOV UR14, UR15 ;  /* 0x0000000f000e7c82 */ /* 0x000fe20008000000 */
[----:B------:R-:W-:Y:S02]  /*23b0*/  USHF.R.U32.HI UR7, URZ, UR12, UR7 ;  /* 0x0000000cff077299 */ /* 0x000fe40008011607 */
[----:B------:R-:W-:Y:S01]  /*23c0*/  @UP3 USHF.R.U32.HI UR8, URZ, UR11, UR14 ;  /* 0x0000000bff083299 */ /* 0x000fe2000801160e */
[----:B------:R-:W-:Y:S01]  /*23d0*/  UMOV UR22, UR23 ;  /* 0x0000001700167c82 */ /* 0x000fe20008000000 */
[----:B------:R-:W-:Y:S01]  /*23e0*/  UMOV UR24, UR25 ;  /* 0x0000001900187c82 */ /* 0x000fe20008000000 */
[----:B------:R-:W-:Y:S02]  /*23f0*/  USHF.R.U32.HI UR17, URZ, UR17, UR22 ;  /* 0x00000011ff117299 */ /* 0x000fe40008011616 */
[----:B------:R-:W-:Y:S02]  /*2400*/  USEL UR7, UR37, UR7, !UP0 ;  /* 0x0000000725077287 */ /* 0x000fe4000c000000 */
[----:B------:R-:W-:-:S02]  /*2410*/  @UP3 USHF.R.U32.HI UR9, URZ, UR11, UR24 ;  /* 0x0000000bff093299 */ /* 0x000fc40008011618 */
[----:B------:R-:W-:Y:S02]  /*2420*/  UIMAD UR12, UR41, UR8, URZ ;  /* 0x00000008290c72a4 */ /* 0x000fe4000f8e02ff */
[----:B------:R-:W-:Y:S02]  /*2430*/  USEL UR8, UR38, UR17, !UP2 ;  /* 0x0000001126087287 */ /* 0x000fe4000d000000 */
[----:B------:R-:W-:Y:S02]  /*2440*/  UIMAD UR14, UR41, UR9, URZ ;  /* 0x00000009290e72a4 */ /* 0x000fe4000f8e02ff */
[----:B------:R-:W-:Y:S02]  /*2450*/  UISETP.GE.AND UP0, UPT, UR7, UR12, UPT ;  /* 0x0000000c0700728c */ /* 0x000fe4000bf06270 */
[----:B------:R-:W-:Y:S02]  /*2460*/  UIMAD.WIDE.U32 UR16, UR7, UR10, URZ ;  /* 0x0000000a071072a5 */ /* 0x000fe4000f8e00ff */
[----:B------:R-:W-:-:S02]  /*2470*/  UISETP.GE.OR UP0, UPT, UR8, UR14, UP0 ;  /* 0x0000000e0800728c */ /* 0x000fc40008706670 */
[----:B------:R-:W-:Y:S02]  /*2480*/  UIMAD.WIDE.U32 UR14, UR8, UR10, URZ ;  /* 0x0000000a080e72a5 */ /* 0x000fe4000f8e00ff */
[----:B------:R-:W-:Y:S01]  /*2490*/  UIADD3 UR16, UPT, UPT, -UR7, URZ, URZ ;  /* 0x000000ff07107290 */ /* 0x000fe2000fffe1ff */
[----:B------:R-:W-:Y:S01]  /*24a0*/  UMOV UR12, UR17 ;  /* 0x00000011000c7c82 */ /* 0x000fe20008000000 */
[----:B------:R-:W-:Y:S02]  /*24b0*/  UIADD3 UR14, UPT, UPT, -UR8, URZ, URZ ;  /* 0x000000ff080e7290 */ /* 0x000fe4000fffe1ff */
[----:B------:R-:W-:-:S03]  /*24c0*/  USHF.R.U32.HI UR12, URZ, UR11, UR12 ;  /* 0x0000000bff0c7299 */ /* 0x000fc6000801160c */
[----:B------:R-:W-:Y:S01]  /*24d0*/  @!UP0 UMOV UR10, UR15 ;  /* 0x0000000f000a8c82 */ /* 0x000fe20008000000 */
[----:B------:R-:W-:Y:S02]  /*24e0*/  UIMAD UR16, UR18, UR16, UR37 ;  /* 0x00000010121072a4 */ /* 0x000fe4000f8e0225 */
[----:B------:R-:W-:Y:S02]  /*24f0*/  USEL UR12, UR7, UR12, !UP3 ;  /* 0x0000000c070c7287 */ /* 0x000fe4000d800000 */
[----:B------:R-:W-:Y:S02]  /*2500*/  @!UP0 USHF.R.U32.HI UR10, URZ, UR11, UR10 ;  /* 0x0000000bff0a8299 */ /* 0x000fe4000801160a */
[----:B------:R-:W-:Y:S02]  /*2510*/  UIADD3 UR11, UPT, UPT, -UR12, URZ, URZ ;  /* 0x000000ff0c0b7290 */ /* 0x000fe4000fffe1ff */
[----:B------:R-:W-:Y:S02]  /*2520*/  @!UP0 USEL UR10, UR8, UR10, !UP3 ;  /* 0x0000000a080a8287 */ /* 0x000fe4000d800000 */
[----:B------:R-:W-:-:S02]  /*2530*/  UIMAD UR11, UR41, UR11, UR7 ;  /* 0x0000000b290b72a4 */ /* 0x000fc4000f8e0207 */
[----:B------:R-:W-:Y:S02]  /*2540*/  @!UP0 UIADD3 UR12, UPT, UPT, UR12, -UR10, URZ ;  /* 0x8000000a0c0c8290 */ /* 0x000fe4000fffe0ff */
[----:B------:R-:W-:Y:S02]  /*2550*/  @!UP0 UIMAD UR10, UR11, UR9, UR10 ;  /* 0x000000090b0a82a4 */ /* 0x000fe4000f8e020a */
[----:B------:R-:W-:Y:S02]  /*2560*/  @!UP0 UIMAD UR7, UR41, UR12, UR8 ;  /* 0x0000000c290782a4 */ /* 0x000fe4000f8e0208 */
[----:B------:R-:W-:Y:S02]  /*2570*/  UIMAD UR9, UR20, UR14, UR38 ;  /* 0x0000000e140972a4 */ /* 0x000fe4000f8e0226 */
[----:B------:R-:W-:Y:S01]  /*2580*/  UIMAD UR37, UR7, UR18, UR16 ;  /* 0x00000012072572a4 */ /* 0x000fe2000f8e0210 */
[----:B------:R-:W-:Y:S02]  /*2590*/  @!UP0 UMOV UR8, UR10 ;  /* 0x0000000a00088c82 */ /* 0x000fe40008000000 */
[----:B------:R-:W-:-:S12]  /*25a0*/  UIMAD UR38, UR8, UR20, UR9 ;  /* 0x00000014082672a4 */ /* 0x000fd8000f8e0209 */
.L_x_41:
[----:B------:R-:W3:Y:S02]  /*25b0*/  LDCU UR7, c[0x0][0xb30] ;  /* 0x00016600ff0777ac */ /* 0x000ee40008000800 */
[----:B---3--:R-:W-:-:S09]  /*25c0*/  UISETP.NE.AND UP0, UPT, UR7, 0x1, UPT ;  /* 0x000000010700788c */ /* 0x008fd2000bf05270 */
[----:B------:R-:W-:Y:S05]  /*25d0*/  BRA.U UP0, `(.L_x_42) ;  /* 0x0000000100447547 */ /* 0x000fea000b800000 */
[----:B------:R-:W3:Y:S01]  /*25e0*/  LDCU.128 UR16, c[0x0][0xb10] ;  /* 0x00016200ff1077ac */ /* 0x000ee20008000c00 */
[----:B------:R-:W4:Y:S01]  /*25f0*/  LDCU UR12, c[0x0][0xb0c] ;  /* 0x00016180ff0c77ac */ /* 0x000f220008000800 */
[----:B------:R-:W1:Y:S01]  /*2600*/  LDCU UR14, c[0x0][0xb20] ;  /* 0x00016400ff0e77ac */ /* 0x000e620008000800 */
[----:B---3--:R-:W-:Y:S02]  /*2610*/  UIMAD.WIDE.U32 UR10, UR38, UR16, URZ ;  /* 0x00000010260a72a5 */ /* 0x008fe4000f8e00ff */
[----:B------:R-:W-:Y:S02]  /*2620*/  UIMAD.WIDE.U32 UR8, UR37, UR19, URZ ;  /* 0x00000013250872a5 */ /* 0x000fe4000f8e00ff */
[----:B----4-:R-:W-:Y:S02]  /*2630*/  UISETP.NE.AND UP2, UPT, UR12, 0x1, UPT ;  /* 0x000000010c00788c */ /* 0x010fe4000bf45270 */
[----:B------:R-:W-:Y:S01]  /*2640*/  UISETP.NE.AND UP0, UPT, UR18, 0x1, UPT ;  /* 0x000000011200788c */ /* 0x000fe2000bf05270 */
[----:B------:R-:W-:-:S02]  /*2650*/  UMOV UR10, UR11 ;  /* 0x0000000b000a7c82 */ /* 0x000fc40008000000 */
[----:B------:R-:W-:Y:S01]  /*2660*/  UMOV UR7, UR9 ;  /* 0x0000000900077c82 */ /* 0x000fe20008000000 */
[----:B------:R-:W-:Y:S02]  /*2670*/  USHF.R.U32.HI UR17, URZ, UR17, UR10 ;  /* 0x00000011ff117299 */ /* 0x000fe4000801160a */
[----:B-1----:R-:W-:Y:S02]  /*2680*/  USHF.R.U32.HI UR7, URZ, UR14, UR7 ;  /* 0x0000000eff077299 */ /* 0x002fe40008011607 */
[----:B------:R-:W-:Y:S02]  /*2690*/  USEL UR8, UR38, UR17, !UP2 ;  /* 0x0000001126087287 */ /* 0x000fe4000d000000 */
[----:B------:R-:W-:-:S04]  /*26a0*/  USEL UR7, UR37, UR7, !UP0 ;  /* 0x0000000725077287 */ /* 0x000fc8000c000000 */
[----:B------:R-:W-:Y:S02]  /*26b0*/  UIADD3 UR9, UPT, UPT, UR8, -UR7, URZ ;  /* 0x8000000708097290 */ /* 0x000fe4000fffe0ff */
[----:B------:R-:W-:Y:S02]  /*26c0*/  UIADD3 UR7, UPT, UPT, -UR8, UR7, URZ ;  /* 0x0000000708077290 */ /* 0x000fe4000fffe1ff */
[----:B------:R-:W-:Y:S02]  /*26d0*/  UIMAD UR37, UR9, UR18, UR37 ;  /* 0x00000012092572a4 */ /* 0x000fe4000f8e0225 */
[----:B------:R-:W-:-:S12]  /*26e0*/  UIMAD UR38, UR7, UR12, UR38 ;  /* 0x0000000c072672a4 */ /* 0x000fd8000f8e0226 */
.L_x_42:
[----:B------:R-:W-:Y:S01]  /*26f0*/  VIADD R11, R11, 0x1 ;  /* 0x000000010b0b7836 */ /* 0x000fe20000000000 */
[----:B------:R-:W-:Y:S01]  /*2700*/  R2UR UR7, R88 ;  /* 0x00000000580772ca */ /* 0x000fe200000e0000 */
[----:B------:R-:W-:Y:S01]  /*2710*/  UIADD3 UR49, UPT, UPT, UR37, UR63, URZ ;  /* 0x0000003f25317290 */ /* 0x000fe2000fffe0ff */
[----:B------:R-:W-:Y:S02]  /*2720*/  PLOP3.LUT P1, PT, PT, PT, PT, 0x80, 0x8 ;  /* 0x000000000008781c */ /* 0x000fe40003f2f070 */
[----:B------:R-:W-:-:S04]  /*2730*/  ISETP.NE.AND P0, PT, R11, 0x2, PT ;  /* 0x000000020b00780c */ /* 0x000fc80003f05270 */
[----:B-1----:R-:W-:Y:S02]  /*2740*/  SEL R0, RZ, 0x1, P0 ;  /* 0x00000001ff007807 */ /* 0x002fe40000000000 */
[----:B------:R-:W-:Y:S02]  /*2750*/  SEL R11, R11, RZ, P0 ;  /* 0x000000ff0b0b7207 */ /* 0x000fe40000000000 */
[----:B------:R-:W-:Y:S01]  /*2760*/  LOP3.LUT R10, R10, R0, RZ, 0x3c, !PT ;  /* 0x000000000a0a7212 */ /* 0x000fe200078e3cff */
[----:B------:R-:W-:Y:S01]  /*2770*/  UIADD3 UR48, UPT, UPT, UR38, UR7, URZ ;  /* 0x0000000726307290 */ /* 0x000fe2000fffe0ff */
[----:B------:R-:W-:Y:S11]  /*2780*/  BRA.U UP1, `(.L_x_43) ;  /* 0xfffffff101587547 */ /* 0x000ff6000b83ffff */
[----:B------:R-:W-:Y:S01]  /*2790*/  UIADD3 UR7, UPT, UPT, UR6, 0x60, URZ ;  /* 0x0000006006077890 */ /* 0x000fe2000fffe0ff */
[----:B------:R-:W-:-:S03]  /*27a0*/  SHF.L.U32 R2, R12, 0x1f, RZ ;  /* 0x0000001f0c027819 */ /* 0x000fc600000006ff */
[----:B------:R-:W-:-:S09]  /*27b0*/  ULEA UR4, UR13, UR7, 0x3 ;  /* 0x000000070d047291 */ /* 0x000fd2000f8e18ff */
[----:B------:R-:W1:Y:S02]  /*27c0*/  SYNCS.PHASECHK.TRANS64.TRYWAIT P0, [UR4], R2 ;  /* 0x00000002ff0075a7 */ /* 0x000e640008001104 */
[----:B-1----:R-:W-:Y:S05]  /*27d0*/  @!P0 BRA `(.L_x_44) ;  /* 0x0000005000188947 */ /* 0x002fea0003800000 */
.L_x_115:
[----:B------:R-:W-:-:S04]  /*27e0*/  UIADD3 UR4, UPT, UPT, UR13, 0x1, URZ ;  /* 0x000000010d047890 */ /* 0x000fc8000fffe0ff */
[----:B------:R-:W-:-:S04]  /*27f0*/  UISETP.NE.AND UP0, UPT, UR4, 0xc, UPT ;  /* 0x0000000c0400788c */ /* 0x000fc8000bf05270 */
[----:B------:R-:W-:Y:S02]  /*2800*/  USEL UR6, URZ, 0x1, UP0 ;  /* 0x00000001ff067887 */ /* 0x000fe40008000000 */
[----:B------:R-:W-:-:S04]  /*2810*/  USEL UR4, UR4, URZ, UP0 ;  /* 0x000000ff04047287 */ /* 0x000fc80008000000 */
[----:B------:R-:W-:Y:S01]  /*2820*/  ULEA UR5, UR4, UR7, 0x3 ;  /* 0x0000000704057291 */ /* 0x000fe2000f8e18ff */
[----:B-1----:R-:W-:-:S04]  /*2830*/  LOP3.LUT R2, R12, UR6, RZ, 0x3c, !PT ;  /* 0x000000060c027c12 */ /* 0x002fc8000f8e3cff */
[----:B------:R-:W-:-:S04]  /*2840*/  SHF.L.U32 R3, R2, 0x1f, RZ ;  /* 0x0000001f02037819 */ /* 0x000fc800000006ff */
[----:B------:R-:W1:Y:S02]  /*2850*/  SYNCS.PHASECHK.TRANS64.TRYWAIT P0, [UR5], R3 ;  /* 0x00000003ff0075a7 */ /* 0x000e640008001105 */
[----:B-1----:R-:W-:Y:S05]  /*2860*/  @!P0 BRA `(.L_x_45) ;  /* 0x00000050000c8947 */ /* 0x002fea0003800000 */
.L_x_117:
[----:B------:R-:W-:-:S04]  /*2870*/  UIADD3 UR4, UPT, UPT, UR4, 0x1, URZ ;  /* 0x0000000104047890 */ /* 0x000fc8000fffe0ff */
[----:B------:R-:W-:-:S04]  /*2880*/  UISETP.NE.AND UP0, UPT, UR4, 0xc, UPT ;  /* 0x0000000c0400788c */ /* 0x000fc8000bf05270 */
[----:B------:R-:W-:Y:S02]  /*2890*/  USEL UR6, URZ, 0x1, UP0 ;  /* 0x00000001ff067887 */ /* 0x000fe40008000000 */
[----:B------:R-:W-:-:S04]  /*28a0*/  USEL UR4, UR4, URZ, UP0 ;  /* 0x000000ff04047287 */ /* 0x000fc80008000000 */
[----:B------:R-:W-:Y:S01]  /*28b0*/  ULEA UR5, UR4, UR7, 0x3 ;  /* 0x0000000704057291 */ /* 0x000fe2000f8e18ff */
[----:B------:R-:W-:-:S04]  /*28c0*/  LOP3.LUT R2, R2, UR6, RZ, 0x3c, !PT ;  /* 0x0000000602027c12 */ /* 0x000fc8000f8e3cff */
[----:B-1----:R-:W-:-:S04]  /*28d0*/  SHF.L.U32 R3, R2, 0x1f, RZ ;  /* 0x0000001f02037819 */ /* 0x002fc800000006ff */
[----:B------:R-:W1:Y:S02]  /*28e0*/  SYNCS.PHASECHK.TRANS64.TRYWAIT P0, [UR5], R3 ;  /* 0x00000003ff0075a7 */ /* 0x000e640008001105 */
[----:B-1----:R-:W-:Y:S05]  /*28f0*/  @!P0 BRA `(.L_x_46) ;  /* 0x0000005000008947 */ /* 0x002fea0003800000 */
.L_x_119:
        /* <DEDUP_REMOVED lines=9> */
.L_x_121:
        /* <DEDUP_REMOVED lines=9> */
.L_x_123:
        /* <DEDUP_REMOVED lines=9> */
.L_x_125:
        /* <DEDUP_REMOVED lines=9> */
.L_x_127:
        /* <DEDUP_REMOVED lines=9> */
.L_x_129:
        /* <DEDUP_REMOVED lines=9> */
.L_x_131:
        /* <DEDUP_REMOVED lines=9> */
.L_x_133:
        /* <DEDUP_REMOVED lines=9> */
.L_x_135:
[----:B------:R-:W-:-:S04]  /*2d80*/  UIADD3 UR4, UPT, UPT, UR4, 0x1, URZ ;  /* 0x0000000104047890 */ /* 0x000fc8000fffe0ff */
[----:B------:R-:W-:-:S04]  /*2d90*/  UISETP.NE.AND UP0, UPT, UR4, 0xc, UPT ;  /* 0x0000000c0400788c */ /* 0x000fc8000bf05270 */
[----:B------:R-:W-:Y:S02]  /*2da0*/  USEL UR5, URZ, 0x1, UP0 ;  /* 0x00000001ff057887 */ /* 0x000fe40008000000 */
[----:B------:R-:W-:-:S04]  /*2db0*/  USEL UR4, UR4, URZ, UP0 ;  /* 0x000000ff04047287 */ /* 0x000fc80008000000 */
[----:B------:R-:W-:Y:S01]  /*2dc0*/  ULEA UR4, UR4, UR7, 0x3 ;  /* 0x0000000704047291 */ /* 0x000fe2000f8e18ff */
[----:B------:R-:W-:-:S04]  /*2dd0*/  LOP3.LUT R2, R2, UR5, RZ, 0x3c, !PT ;  /* 0x0000000502027c12 */ /* 0x000fc8000f8e3cff */
[----:B------:R-:W-:Y:S01]  /*2de0*/  SHF.L.U32 R2, R2, 0x1f, RZ ;  /* 0x0000001f02027819 */ /* 0x000fe200000006ff */
[----:B-1----:R-:W-:-:S07]  /*2df0*/  IMAD.U32 R0, RZ, RZ, UR4 ;  /* 0x00000004ff007e24 */ /* 0x002fce000f8e00ff */
.L_x_55:
[----:B-1----:R1:W3:Y:S02]  /*2e00*/  SYNCS.PHASECHK.TRANS64.TRYWAIT P0, [R0+URZ], R2 ;  /* 0x00000002000075a7 */ /* 0x0022e400080011ff */
[----:B---3--:R-:W-:Y:S05]  /*2e10*/  @!P0 NANOSLEEP.SYNCS 0x989680 ;  /* 0x009896800000895d */ /* 0x008fea0003900000 */
[----:B------:R-:W3:Y:S02]  /*2e20*/  @!P0 SYNCS.PHASECHK.TRANS64 P0, [R0+URZ], R2 ;  /* 0x00000002000085a7 */ /* 0x000ee400080010ff */
[----:B--23--:R-:W-:Y:S05]  /*2e30*/  @P0 EXIT ;  /* 0x000000000000094d */ /* 0x00cfea0003800000 */
[----:B------:R-:W-:Y:S05]  /*2e40*/  BRA `(.L_x_55) ;  /* 0xfffffffc00ec7947 */ /* 0x000fea000383ffff */
.L_x_23:
[----:B------:R-:W2:Y:S02]  /*2e50*/  S2UR UR4, SR_CgaCtaId ;  /* 0x00000000000479c3 */ /* 0x000ea40000008800 */
[----:B--2---:R-:W-:-:S04]  /*2e60*/  UISETP.NE.AND UP0, UPT, UR4, URZ, UPT ;  /* 0x000000ff0400728c */ /* 0x004fc8000bf05270 */
[----:B------:R-:W-:-:S09]  /*2e70*/  UISETP.NE.OR UP0, UPT, UR20, 0x1, UP0 ;  /* 0x000000011400788c */ /* 0x000fd20008705670 */
[----:B------:R-:W-:Y:S05]  /*2e80*/  BRA.U UP0, `(.L_x_56) ;  /* 0x00000005004c7547 */ /* 0x000fea000b800000 */
[----:B------:R-:W2:Y:S01]  /*2e90*/  S2UR UR5, SR_CgaCtaId ;  /* 0x00000000000579c3 */ /* 0x000ea20000008800 */
[----:B------:R-:W-:Y:S01]  /*2ea0*/  UMOV UR4, 0x400 ;  /* 0x0000040000047882 */ /* 0x000fe20000000000 */
[----:B------:R-:W-:Y:S01]  /*2eb0*/  ISETP.GE.U32.AND P2, PT, R0, 0x2, PT ;  /* 0x000000020000780c */ /* 0x000fe20003f46070 */
[----:B------:R-:W-:Y:S01]  /*2ec0*/  IMAD.MOV.U32 R12, RZ, RZ, 0x1 ;  /* 0x00000001ff0c7424 */ /* 0x000fe200078e00ff */
[----:B------:R-:W-:Y:S02]  /*2ed0*/  CS2R R10, SRZ ;  /* 0x00000000000a7805 */ /* 0x000fe4000001ff00 */
[----:B------:R-:W-:Y:S01]  /*2ee0*/  CS2R R8, SRZ ;  /* 0x0000000000087805 */ /* 0x000fe2000001ff00 */
[----:B--2---:R-:W-:-:S03]  /*2ef0*/  ULEA UR6, UR5, UR4, 0x18 ;  /* 0x0000000405067291 */ /* 0x004fc6000f8ec0ff */
[----:B------:R-:W-:-:S09]  /*2f00*/  UMOV UR5, URZ ;  /* 0x000000ff00057c82 */ /* 0x000fd20008000000 */
.L_x_60:
[----:B------:R-:W-:Y:S02]  /*2f10*/  LEA R2, R8, UR6, 0x3 ;  /* 0x0000000608027c11 */ /* 0x000fe4000f8e18ff */
[----:B------:R-:W-:-:S03]  /*2f20*/  SHF.L.U32 R4, R9, 0x1f, RZ ;  /* 0x0000001f09047819 */ /* 0x000fc600000006ff */
[----:B------:R-:W-:Y:S01]  /*2f30*/  VIADD R5, R2, 0x150 ;  /* 0x0000015002057836 */ /* 0x000fe20000000000 */
[----:B------:R-:W2:Y:S02]  /*2f40*/  SYNCS.PHASECHK.TRANS64.TRYWAIT P0, [R2+URZ+0x140], R4 ;  /* 0x00014004020075a7 */ /* 0x000ea400080011ff */
[----:B--2---:R-:W-:Y:S05]  /*2f50*/  @!P0 BRA `(.L_x_57) ;  /* 0x0000004c00408947 */ /* 0x004fea0003800000 */
.L_x_136:
[----:B------:R-:W-:Y:S01]  /*2f60*/  ULEA UR4, UR5, UR6, 0x3 ;  /* 0x0000000605047291 */ /* 0x000fe2000f8e18ff */
[----:B--2---:R-:W-:Y:S01]  /*2f70*/  PRMT R2, RZ, 0x654, R5 ;  /* 0x00000654ff027816 */ /* 0x004fe20000000005 */
[----:B------:R-:W-:Y:S01]  /*2f80*/  @!P2 IMAD.MOV.U32 R4, RZ, RZ, 0x10 ;  /* 0x00000010ff04a424 */ /* 0x000fe200078e00ff */
[----:B------:R-:W-:Y:S01]  /*2f90*/  SHF.L.U32 R5, R12, 0x1f, RZ ;  /* 0x0000001f0c057819 */ /* 0x000fe200000006ff */
[----:B------:R-:W-:Y:S01]  /*2fa0*/  UIADD3 UR7, UPT, UPT, UR4, 0xe0, URZ ;  /* 0x000000e004077890 */ /* 0x000fe2000fffe0ff */
[----:B------:R2:W-:Y:S05]  /*2fb0*/  SYNCS.ARRIVE.TRANS64.RED.A1T0 RZ, [R2+URZ], RZ ;  /* 0x000000ff02ff79a7 */ /* 0x0005ea00081004ff */
[----:B------:R-:W-:Y:S01]  /*2fc0*/  IMAD.U32 R6, RZ, RZ, UR7 ;  /* 0x00000007ff067e24 */ /* 0x000fe2000f8e00ff */
[----:B------:R-:W3:Y:S04]  /*2fd0*/  SYNCS.PHASECHK.TRANS64.TRYWAIT P0, [UR4+0xf0], R5 ;  /* 0x0000f005ff0075a7 */ /* 0x000ee80008001104 */
[----:B------:R-:W-:Y:S01]  /*2fe0*/  PRMT R6, R0, 0x654, R6 ;  /* 0x0000065400067816 */ /* 0x000fe20000000006 */
[----:B--23--:R-:W-:Y:S06]  /*2ff0*/  @!P0 BRA `(.L_x_58) ;  /* 0x0000004c002c8947 */ /* 0x00cfec0003800000 */
.L_x_138:
[----:B------:R-:W-:Y:S01]  /*3000*/  ULEA UR8, UR5, UR6, 0x4 ;  /* 0x0000000605087291 */ /* 0x000fe2000f8e20ff */
[----:B------:R-:W-:Y:S01]  /*3010*/  SEL R3, R6, R3, !P2 ;  /* 0x0000000306037207 */ /* 0x000fe20005000000 */
[----:B------:R-:W-:Y:S01]  /*3020*/  UIADD3 UR9, UPT, UPT, UR4, 0xe0, URZ ;  /* 0x000000e004097890 */ /* 0x000fe2000fffe0ff */
[----:B--2---:R-:W-:Y:S01]  /*3030*/  LEA R2, R11, UR6, 0x3 ;  /* 0x000000060b027c11 */ /* 0x004fe2000f8e18ff */
[----:B------:R-:W-:Y:S01]  /*3040*/  UIADD3 UR8, UPT, UPT, UR8, 0x170, URZ ;  /* 0x0000017008087890 */ /* 0x000fe2000fffe0ff */
[----:B------:R2:W-:Y:S01]  /*3050*/  @!P2 SYNCS.ARRIVE.TRANS64.RED RZ, [R3+URZ], R4 ;  /* 0x0000000403ffa9a7 */ /* 0x0005e200080004ff */
[----:B------:R-:W-:Y:S01]  /*3060*/  UIADD3 UR4, UPT, UPT, UR5, 0x1, URZ ;  /* 0x0000000105047890 */ /* 0x000fe2000fffe0ff */
[----:B------:R-:W-:-:S03]  /*3070*/  VIADD R8, R8, 0x1 ;  /* 0x0000000108087836 */ /* 0x000fc60000000000 */
[----:B------:R-:W-:Y:S02]  /*3080*/  UISETP.NE.AND UP0, UPT, UR4, 0x2, UPT ;  /* 0x000000020400788c */ /* 0x000fe4000bf05270 */
[----:B------:R-:W-:Y:S01]  /*3090*/  ISETP.NE.AND P0, PT, R8, 0x2, PT ;  /* 0x000000020800780c */ /* 0x000fe20003f05270 */
[----:B------:R-:W-:Y:S06]  /*30a0*/  UGETNEXTWORKID.BROADCAST [UR8], [UR9] ;  /* 0x00000000080073ca */ /* 0x000fec0008000100 */
[----:B------:R-:W-:Y:S02]  /*30b0*/  USEL UR7, URZ, 0x1, UP0 ;  /* 0x00000001ff077887 */ /* 0x000fe40008000000 */
[----:B------:R-:W-:-:S04]  /*30c0*/  USEL UR5, UR4, URZ, UP0 ;  /* 0x000000ff04057287 */ /* 0x000fc80008000000 */
[----:B------:R-:W-:Y:S02]  /*30d0*/  LOP3.LUT R12, R12, UR7, RZ, 0x3c, !PT ;  /* 0x000000070c0c7c12 */ /* 0x000fe4000f8e3cff */
[----:B--2---:R-:W-:-:S04]  /*30e0*/  SHF.L.U32 R4, R10, 0x1f, RZ ;  /* 0x0000001f0a047819 */ /* 0x004fc800000006ff */
[----:B------:R-:W2:Y:S02]  /*30f0*/  SYNCS.PHASECHK.TRANS64.TRYWAIT P1, [R2+URZ+0xe0], R4 ;  /* 0x0000e004020075a7 */ /* 0x000ea400080211ff */
[----:B--2---:R-:W-:Y:S05]  /*3100*/  @!P1 BRA `(.L_x_59) ;  /* 0x0000004c00009947 */ /* 0x004fea0003800000 */
.L_x_139:
[C---:B--2---:R-:W-:Y:S01]  /*3110*/  LEA R4, R11.reuse, UR6, 0x4 ;  /* 0x000000060b047c11 */ /* 0x044fe2000f8e20ff */
[----:B------:R-:W-:Y:S01]  /*3120*/  VIADD R2, R2, 0xf0 ;  /* 0x000000f002027836 */ /* 0x000fe20000000000 */
[----:B------:R-:W-:Y:S01]  /*3130*/  SEL R8, R8, RZ, P0 ;  /* 0x000000ff08087207 */ /* 0x000fe20000000000 */
[----:B------:R-:W-:-:S03]  /*3140*/  VIADD R11, R11, 0x1 ;  /* 0x000000010b0b7836 */ /* 0x000fc60000000000 */
[----:B------:R-:W2:Y:S01]  /*3150*/  LDS.128 R4, [R4+0x170] ;  /* 0x0001700004047984 */ /* 0x000ea20000000c00 */
[----:B------:R-:W-:Y:S02]  /*3160*/  PRMT R2, RZ, 0x654, R2 ;  /* 0x00000654ff027816 */ /* 0x000fe40000000002 */
[C---:B------:R-:W-:Y:S01]  /*3170*/  ISETP.NE.AND P1, PT, R11.reuse, 0x2, PT ;  /* 0x000000020b00780c */ /* 0x040fe20003f25270 */
[----:B------:R-:W-:Y:S01]  /*3180*/  @!PT LDS RZ, [RZ] ;  /* 0x00000000fffff984 */ /* 0x000fe20000000800 */
[----:B------:R-:W-:Y:S01]  /*3190*/  @!PT LDS RZ, [RZ] ;  /* 0x00000000fffff984 */ /* 0x000fe20000000800 */
[----:B------:R-:W-:Y:S01]  /*31a0*/  @!PT LDS RZ, [RZ] ;  /* 0x00000000fffff984 */ /* 0x000fe20000000800 */
[----:B------:R-:W-:Y:S01]  /*31b0*/  @!PT LDS RZ, [RZ] ;  /* 0x00000000fffff984 */ /* 0x000fe20000000800 */
[----:B------:R3:W-:Y:S06]  /*31c0*/  MEMBAR.ALL.CTA ;  /* 0x0000000000007992 */ /* 0x0007ec0000008000 */
[----:B---3--:R-:W3:Y:S01]  /*31d0*/  FENCE.VIEW.ASYNC.S ;  /* 0x00000000000073c6 */ /* 0x008ee20000000000 */
[----:B------:R-:W-:Y:S01]  /*31e0*/  SEL R11, R11, RZ, P1 ;  /* 0x000000ff0b0b7207 */ /* 0x000fe20000800000 */
[----:B---3--:R3:W-:Y:S01]  /*31f0*/  SYNCS.ARRIVE.TRANS64.RED.A1T0 RZ, [R2+URZ], RZ ;  /* 0x000000ff02ff79a7 */ /* 0x0087e200081004ff */
[----:B--2---:R-:W-:-:S02]  /*3200*/  LOP3.LUT P3, RZ, R6, 0x1, RZ, 0xc0, !PT ;  /* 0x0000000106ff7812 */ /* 0x004fc4000786c0ff */
[----:B------:R-:W-:-:S04]  /*3210*/  SEL R4, RZ, 0x1, P1 ;  /* 0x00000001ff047807 */ /* 0x000fc80000800000 */
[----:B------:R-:W-:Y:S02]  /*3220*/  LOP3.LUT R10, R10, R4, RZ, 0x3c, !PT ;  /* 0x000000040a0a7212 */ /* 0x000fe400078e3cff */
[----:B---3--:R-:W-:-:S04]  /*3230*/  SEL R2, RZ, 0x1, P0 ;  /* 0x00000001ff027807 */ /* 0x008fc80000000000 */
[----:B------:R-:W-:Y:S01]  /*3240*/  LOP3.LUT R9, R9, R2, RZ, 0x3c, !PT ;  /* 0x0000000209097212 */ /* 0x000fe200078e3cff */
[----:B------:R-:W-:Y:S06]  /*3250*/  @P3 BRA `(.L_x_60) ;  /* 0xfffffffc002c3947 */ /* 0x000fec000383ffff */
[----:B------:R-:W-:Y:S01]  /*3260*/  ULEA UR4, UR5, UR6, 0x3 ;  /* 0x0000000605047291 */ /* 0x000fe2000f8e18ff */
[----:B------:R-:W-:-:S08]  /*3270*/  SHF.L.U32 R2, R12, 0x1f, RZ ;  /* 0x0000001f0c027819 */ /* 0x000fd000000006ff */
[----:B------:R-:W2:Y:S02]  /*3280*/  SYNCS.PHASECHK.TRANS64 P0, [UR4+0xf0], R2 ;  /* 0x0000f002ff0075a7 */ /* 0x000ea40008001004 */
[----:B--2---:R-:W-:Y:S05]  /*3290*/  @P0 BRA `(.L_x_61) ;  /* 0x0000000000080947 */ /* 0x004fea0003800000 */
[----:B------:R-:W2:Y:S02]  /*32a0*/  SYNCS.PHASECHK.TRANS64.TRYWAIT P0, [UR4+0xf0], R2 ;  /* 0x0000f002ff0075a7 */ /* 0x000ea40008001104 */
[----:B--2---:R-:W-:Y:S05]  /*32b0*/  @!P0 BRA `(.L_x_62) ;  /* 0x0000004800a88947 */ /* 0x004fea0003800000 */
.L_x_61:
[----:B------:R-:W-:-:S04]  /*32c0*/  UIADD3 UR7, UPT, UPT, UR5, 0x1, URZ ;  /* 0x0000000105077890 */ /* 0x000fc8000fffe0ff */
[----:B------:R-:W-:-:S04]  /*32d0*/  UISETP.NE.AND UP0, UPT, UR7, 0x2, UPT ;  /* 0x000000020700788c */ /* 0x000fc8000bf05270 */
[----:B------:R-:W-:Y:S02]  /*32e0*/  USEL UR8, URZ, 0x1, UP0 ;  /* 0x00000001ff087887 */ /* 0x000fe40008000000 */
[----:B------:R-:W-:-:S04]  /*32f0*/  USEL UR7, UR7, URZ, UP0 ;  /* 0x000000ff07077287 */ /* 0x000fc80008000000 */
[----:B------:R-:W-:Y:S01]  /*3300*/  ULEA UR7, UR7, UR6, 0x3 ;  /* 0x0000000607077291 */ /* 0x000fe2000f8e18ff */
[----:B--2---:R-:W-:-:S04]  /*3310*/  LOP3.LUT R2, R12, UR8, RZ, 0x3c, !PT ;  /* 0x000000080c027c12 */ /* 0x004fc8000f8e3cff */
[----:B------:R-:W-:-:S04]  /*3320*/  SHF.L.U32 R0, R2, 0x1f, RZ ;  /* 0x0000001f02007819 */ /* 0x000fc800000006ff */
[----:B------:R-:W2:Y:S02]  /*3330*/  SYNCS.PHASECHK.TRANS64 P0, [UR7+0xf0], R0 ;  /* 0x0000f000ff0075a7 */ /* 0x000ea40008001007 */
[----:B-12---:R-:W-:Y:S05]  /*3340*/  @P0 EXIT ;  /* 0x000000000000094d */ /* 0x006fea0003800000 */
[----:B------:R-:W-:Y:S02]  /*3350*/  SHF.L.U32 R2, R2, 0x1f, RZ ;  /* 0x0000001f02027819 */ /* 0x000fe400000006ff */
[----:B------:R-:W-:-:S07]  /*3360*/  MOV R0, UR7 ;  /* 0x0000000700007c02 */ /* 0x000fce0008000f00 */
.L_x_63:
[----:B-1----:R1:W2:Y:S02]  /*3370*/  SYNCS.PHASECHK.TRANS64.TRYWAIT P0, [R0+URZ+0xf0], R2 ;  /* 0x0000f002000075a7 */ /* 0x0022a400080011ff */
[----:B--2---:R-:W-:Y:S05]  /*3380*/  @!P0 NANOSLEEP.SYNCS 0x989680 ;  /* 0x009896800000895d */ /* 0x004fea0003900000 */
[----:B------:R-:W2:Y:S02]  /*3390*/  @!P0 SYNCS.PHASECHK.TRANS64 P0, [R0+URZ+0xf0], R2 ;  /* 0x0000f002000085a7 */ /* 0x000ea400080010ff */
[----:B--2---:R-:W-:Y:S05]  /*33a0*/  @P0 EXIT ;  /* 0x000000000000094d */ /* 0x004fea0003800000 */
[----:B------:R-:W-:Y:S05]  /*33b0*/  BRA `(.L_x_63) ;  /* 0xfffffffc00ec7947 */ /* 0x000fea000383ffff */
.L_x_56:
[----:B------:R-:W-:Y:S05]  /*33c0*/  BRA.U UP5, `(.L_x_64) ;  /* 0x0000000d05d47547 */ /* 0x000fea000b800000 */
[----:B------:R-:W2:Y:S01]  /*33d0*/  S2UR UR7, SR_CgaCtaId ;  /* 0x00000000000779c3 */ /* 0x000ea20000008800 */
[----:B------:R-:W-:Y:S01]  /*33e0*/  UMOV UR4, 0x40 ;  /* 0x0000004000047882 */ /* 0x000fe20000000000 */
[----:B------:R-:W-:Y:S01]  /*33f0*/  NOP ;  /* 0x0000000000007918 */ /* 0x000fe20000000000 */
[----:B------:R-:W-:Y:S01]  /*3400*/  UMOV UR6, 0x400 ;  /* 0x0000040000067882 */ /* 0x000fe20000000000 */
[----:B--2---:R-:W-:Y:S02]  /*3410*/  ULEA UR5, UR7, UR4, 0x18 ;  /* 0x0000000407057291 */ /* 0x004fe4000f8ec0ff */
[----:B------:R-:W-:-:S07]  /*3420*/  ULEA UR6, UR7, UR6, 0x18 ;  /* 0x0000000607067291 */ /* 0x000fce000f8ec0ff */
[----:B------:R-:W2:Y:S02]  /*3430*/  LDS.U8 R0, [UR5+0x1c] ;  /* 0x00001c05ff007984 */ /* 0x000ea40008000000 */
[----:B--2---:R-:W-:-:S13]  /*3440*/  ISETP.NE.AND P0, PT, R0, RZ, PT ;  /* 0x000000ff0000720c */ /* 0x004fda0003f05270 */
[----:B------:R-:W-:Y:S05]  /*3450*/  @P0 BRA `(.L_x_65) ;  /* 0x0000000000580947 */ /* 0x000fea0003800000 */
[----:B------:R-:W-:-:S13]  /*3460*/  ELECT P0, URZ, PT ;  /* 0x0000000000ff782f */ /* 0x000fda0003800000 */
[----:B------:R-:W-:Y:S05]  /*3470*/  @!P0 BRA `(.L_x_66) ;  /* 0x0000000000608947 */ /* 0x000fea0003800000 */
[----:B------:R-:W-:Y:S01]  /*3480*/  UMOV UR4, 0x10 ;  /* 0x0000001000047882 */ /* 0x000fe20000000000 */
[----:B------:R-:W-:Y:S01]  /*3490*/  HFMA2 R0, -RZ, RZ, 0, 5.9604644775390625e-08 ;  /* 0x00000001ff007431 */ /* 0x000fe200000001ff */
[----:B------:R-:W-:-:S03]  /*34a0*/  MOV R3, 0xffff ;  /* 0x0000ffff00037802 */ /* 0x000fc60000000f00 */
[----:B------:R-:W-:Y:S04]  /*34b0*/  DEPBAR.LE SB2, 0x36 ;  /* 0x0000ad800000791a */ /* 0x000fe80000000000 */
[----:B------:R-:W2:Y:S02]  /*34c0*/  UTCATOMSWS.FIND_AND_SET.ALIGN UP0, UR4, UR4 ;  /* 0x00000004000475e3 */ /* 0x000ea40008000800 */
[----:B--2---:R-:W-:Y:S01]  /*34d0*/  MOV R4, UR4 ;  /* 0x0000000400047c02 */ /* 0x004fe20008000f00 */
[----:B------:R-:W-:Y:S06]  /*34e0*/  BRA.U UP0, `(.L_x_67) ;  /* 0x0000000100187547 */ /* 0x000fec000b800000 */
.L_x_68:
[----:B------:R-:W-:Y:S05]  /*34f0*/  NANOSLEEP 0x64 ;  /* 0x000000640000795d */ /* 0x000fea0003800000 */
[----:B------:R-:W-:-:S05]  /*3500*/  UMOV UR4, 0x10 ;  /* 0x0000001000047882 */ /* 0x000fca0000000000 */
[----:B------:R-:W-:Y:S04]  /*3510*/  DEPBAR.LE SB2, 0x36 ;  /* 0x0000ad800000791a */ /* 0x000fe80000000000 */
[----:B------:R-:W2:Y:S02]  /*3520*/  UTCATOMSWS.FIND_AND_SET.ALIGN UP0, UR4, UR4 ;  /* 0x00000004000475e3 */ /* 0x000ea40008000800 */
[----:B--2---:R-:W-:Y:S01]  /*3530*/  MOV R4, UR4 ;  /* 0x0000000400047c02 */ /* 0x004fe20008000f00 */
[----:B------:R-:W-:Y:S05]  /*3540*/  BRA.U !UP0, `(.L_x_68) ;  /* 0xfffffffd08e87547 */ /* 0x000fea000b83ffff */
.L_x_67:
[-C--:B------:R-:W-:Y:S02]  /*3550*/  SHF.L.U32 R3, R3, R4.reuse, RZ ;  /* 0x0000000403037219 */ /* 0x080fe400000006ff */
[----:B------:R-:W-:Y:S01]  /*3560*/  SHF.L.U32 R0, R0, R4, RZ ;  /* 0x0000000400007219 */ /* 0x000fe200000006ff */
[----:B------:R-:W-:Y:S02]  /*3570*/  IMAD.SHL.U32 R4, R4, 0x20, RZ ;  /* 0x0000002004047824 */ /* 0x000fe400078e00ff */
[----:B------:R2:W-:Y:S04]  /*3580*/  ATOMS.OR RZ, [UR5+0x14], R3 ;  /* 0x00001403ffff798c */ /* 0x0005e8000b000005 */
[----:B------:R2:W-:Y:S04]  /*3590*/  ATOMS.OR RZ, [UR5+0x18], R0 ;  /* 0x00001800ffff798c */ /* 0x0005e8000b000005 */
[----:B------:R2:W-:Y:S01]  /*35a0*/  STS [UR6+0x190], R4 ;  /* 0x00019004ff007988 */ /* 0x0005e20008000806 */
[----:B------:R-:W-:Y:S05]  /*35b0*/  BRA `(.L_x_66) ;  /* 0x0000000000107947 */ /* 0x000fea0003800000 */
.L_x_65:
[----:B------:R-:W-:Y:S02]  /*35c0*/  MOV R0, 0xffffffff ;  /* 0xffffffff00007802 */ /* 0x000fe40000000f00 */
[----:B------:R-:W-:-:S03]  /*35d0*/  MOV R4, 0x3600 ;  /* 0x0000360000047802 */ /* 0x000fc60000000f00 */
[----:B------:R2:W-:Y:S04]  /*35e0*/  STS [UR6+0x190], R0 ;  /* 0x00019000ff007988 */ /* 0x0005e80008000806 */
[----:B-12--5:R-:W-:Y:S05]  /*35f0*/  CALL.REL.NOINC `($__internal_1_$__cuda_sm10x_tcgen05_guardrail_trap_phase_invalid_during_alloc) ;  /* 0x0000004c00287944 */ /* 0x026fea0003c00000 */
.L_x_66:
[----:B------:R-:W-:Y:S05]  /*3600*/  WARPSYNC.ALL ;  /* 0x0000000000007948 */ /* 0x000fea0003800000 */
[----:B------:R-:W3:Y:S01]  /*3610*/  S2UR UR4, SR_CgaCtaId ;  /* 0x00000000000479c3 */ /* 0x000ee20000008800 */
[----:B------:R-:W-:Y:S01]  /*3620*/  UMOV UR27, 0x400 ;  /* 0x00000400001b7882 */ /* 0x000fe20000000000 */
[----:B------:R-:W-:-:S06]  /*3630*/  NOP ;  /* 0x0000000000007918 */ /* 0x000fcc0000000000 */
[----:B------:R-:W-:Y:S06]  /*3640*/  BAR.ARV 0x6, 0xa0 ;  /* 0x0182800000007b1d */ /* 0x000fec0000002000 */
[----:B------:R-:W4:Y:S01]  /*3650*/  LDCU UR5, c[0x0][0x38c] ;  /* 0x00007180ff0577ac */ /* 0x000f220008000800 */
[----:B------:R-:W-:Y:S01]  /*3660*/  LOP3.LUT R2, R2, 0xffff, RZ, 0xc0, !PT ;  /* 0x0000ffff02027812 */ /* 0x000fe200078ec0ff */
[----:B------:R-:W-:Y:S01]  /*3670*/  IMAD.MOV.U32 R11, RZ, RZ, 0x1 ;  /* 0x00000001ff0b7424 */ /* 0x000fe200078e00ff */
[----:B------:R-:W-:Y:S01]  /*3680*/  CS2R R8, SRZ ;  /* 0x0000000000087805 */ /* 0x000fe2000001ff00 */
[----:B------:R-:W1:Y:S01]  /*3690*/  LDCU UR7, c[0x0][0x38c] ;  /* 0x00007180ff0777ac */ /* 0x000e620008000800 */
[----:B------:R-:W-:Y:S01]  /*36a0*/  R2UR UR28, R2 ;  /* 0x00000000021c72ca */ /* 0x000fe200000e0000 */
[----:B------:R-:W-:Y:S01]  /*36b0*/  IMAD.MOV.U32 R10, RZ, RZ, RZ ;  /* 0x000000ffff0a7224 */ /* 0x000fe200078e00ff */
[----:B------:R-:W-:Y:S01]  /*36c0*/  UMOV UR30, URZ ;  /* 0x000000ff001e7c82 */ /* 0x000fe20008000000 */
[----:B------:R-:W-:Y:S01]  /*36d0*/  UMOV UR23, URZ ;  /* 0x000000ff00177c82 */ /* 0x000fe20008000000 */
[----:B---3--:R-:W-:Y:S01]  /*36e0*/  ULEA UR27, UR4, UR27, 0x18 ;  /* 0x0000001b041b7291 */ /* 0x008fe2000f8ec0ff */
[----:B------:R-:W-:Y:S01]  /*36f0*/  UMOV UR38, 0x0 ;  /* 0x0000000000267882 */ /* 0x000fe20000000000 */
[----:B------:R-:W-:-:S02]  /*3700*/  UMOV UR39, 0x4140010 ;  /* 0x0414001000277882 */ /* 0x000fc40000000000 */
[----:B------:R-:W-:Y:S02]  /*3710*/  UIADD3 UR4, UPT, UPT, UR27, 0x2a80, URZ ;  /* 0x00002a801b047890 */ /* 0x000fe4000fffe0ff */
[----:B------:R-:W-:Y:S02]  /*3720*/  UIADD3 UR6, UPT, UPT, UR27, 0x1aa80, URZ ;  /* 0x0001aa801b067890 */ /* 0x000fe4000fffe0ff */
[----:B----4-:R-:W-:Y:S01]  /*3730*/  UIADD3 UR5, UPT, UPT, UR5, 0x7f, URZ ;  /* 0x0000007f05057890 */ /* 0x010fe2000fffe0ff */
[----:B--2---:R-:W2:Y:S01]  /*3740*/  LDS R0, [UR27+0x190] ;  /* 0x0001901bff007984 */ /* 0x004ea20008000800 */
[----:B-1----:R-:W-:Y:S01]  /*3750*/  UMOV UR36, 0x0 ;  /* 0x0000000000247882 */ /* 0x002fe20000000000 */
[----:B------:R-:W-:Y:S01]  /*3760*/  UMOV UR37, 0x4140010 ;  /* 0x0414001000257882 */ /* 0x000fe20000000000 */
[----:B------:R-:W-:Y:S02]  /*3770*/  USHF.R.S32.HI UR40, URZ, 0x1f, UR5 ;  /* 0x0000001fff287899 */ /* 0x000fe40008011405 */
[----:B------:R-:W-:-:S02]  /*3780*/  UISETP.GE.AND UP4, UPT, UR7, 0x1, UPT ;  /* 0x000000010700788c */ /* 0x000fc4000bf86270 */
[----:B------:R-:W-:Y:S02]  /*3790*/  ULEA.HI UR40, UR40, UR5, URZ, 0x7 ;  /* 0x0000000528287291 */ /* 0x000fe4000f8f38ff */
[----:B------:R-:W-:Y:S02]  /*37a0*/  USHF.R.U32.HI UR5, URZ, 0x4, UR4 ;  /* 0x00000004ff057899 */ /* 0x000fe40008011604 */
[----:B------:R-:W-:Y:S02]  /*37b0*/  USHF.R.S32.HI UR40, URZ, 0x7, UR40 ;  /* 0x00000007ff287899 */ /* 0x000fe40008011428 */
[----:B------:R-:W-:Y:S02]  /*37c0*/  USHF.R.U32.HI UR4, URZ, 0x4, UR6 ;  /* 0x00000004ff047899 */ /* 0x000fe40008011606 */
[----:B------:R-:W-:Y:S02]  /*37d0*/  UISETP.LT.AND UP0, UPT, UR40, 0x1, UPT ;  /* 0x000000012800788c */ /* 0x000fe4000bf01270 */
[----:B------:R-:W-:-:S02]  /*37e0*/  ULOP3.LUT UR5, UR5, 0x3fff, URZ, 0xc0, !UPT ;  /* 0x00003fff05057892 */ /* 0x000fc4000f8ec0ff */
[----:B------:R-:W-:Y:S02]  /*37f0*/  ULOP3.LUT UR4, UR4, 0x3fff, URZ, 0xc0, !UPT ;  /* 0x00003fff04047892 */ /* 0x000fe4000f8ec0ff */
[----:B------:R-:W-:Y:S02]  /*3800*/  USEL UR41, UR40, 0x1, !UP0 ;  /* 0x0000000128297887 */ /* 0x000fe4000c000000 */
[----:B------:R-:W-:Y:S02]  /*3810*/  ULOP3.LUT UR29, UR5, 0x10000, URZ, 0xfc, !UPT ;  /* 0x00010000051d7892 */ /* 0x000fe4000f8efcff */
[----:B------:R-:W-:Y:S02]  /*3820*/  ULOP3.LUT UR4, UR4, 0x10000, URZ, 0xfc, !UPT ;  /* 0x0001000004047892 */ /* 0x000fe4000f8efcff */
[----:B------:R-:W-:Y:S01]  /*3830*/  UIADD3 UR41, UPT, UPT, -UR41, URZ, URZ ;  /* 0x000000ff29297290 */ /* 0x000fe2000fffe1ff */
[----:B------:R-:W-:Y:S01]  /*3840*/  UMOV UR34, 0x0 ;  /* 0x0000000000227882 */ /* 0x000fe20000000000 */
[----:B------:R-:W-:Y:S01]  /*3850*/  UMOV UR35, 0x4140010 ;  /* 0x0414001000237882 */ /* 0x000fe20000000000 */
[----:B------:R-:W-:Y:S01]  /*3860*/  UMOV UR32, 0x0 ;  /* 0x0000000000207882 */ /* 0x000fe20000000000 */
[----:B------:R-:W-:Y:S01]  /*3870*/  UMOV UR33, 0x4140010 ;  /* 0x0414001000217882 */ /* 0x000fe20000000000 */
[----:B--2---:R-:W-:-:S15]  /*3880*/  R2UR UR42, R0 ;  /* 0x00000000002a72ca */ /* 0x004fde00000e0000 */
.L_x_75:
[----:B------:R-:W-:Y:S02]  /*3890*/  LEA R0, R10, UR27, 0x3 ;  /* 0x0000001b0a007c11 */ /* 0x000fe4000f8e18ff */
[----:B------:R-:W-:Y:S02]  /*38a0*/  SHF.L.U32 R2, R9, 0x1f, RZ ;  /* 0x0000001f09027819 */ /* 0x000fe400000006ff */
[----:B------:R-:W-:Y:S01]  /*38b0*/  PLOP3.LUT P0, PT, PT, PT, UP4, 0x80, 0x8 ;  /* 0x000000000008781c */ /* 0x000fe20003f0f048 */
[----:B------:R-:W-:Y:S01]  /*38c0*/  VIADD R3, R0, 0xf0 ;  /* 0x000000f000037836 */ /* 0x000fe20000000000 */
[----:B-1----:R-:W1:Y:S02]  /*38d0*/  SYNCS.PHASECHK.TRANS64.TRYWAIT P1, [R0+URZ+0xe0], R2 ;  /* 0x0000e002000075a7 */ /* 0x002e6400080211ff */
[----:B-1-3--:R-:W-:Y:S09]  /*38e0*/  @!P1 BRA `(.L_x_69) ;  /* 0x0000004400349947 */ /* 0x00aff20003800000 */
.L_x_141:
[----:B------:R-:W-:Y:S01]  /*38f0*/  LEA R4, R10, UR27, 0x4 ;  /* 0x0000001b0a047c11 */ /* 0x000fe2000f8e20ff */
[----:B------:R-:W-:Y:S01]  /*3900*/  @UP4 ULEA UR5, UR23, UR27, 0x3 ;  /* 0x0000001b17054291 */ /* 0x000fe2000f8e18ff */
[----:B------:R-:W-:Y:S01]  /*3910*/  PLOP3.LUT P2, PT, PT, PT, PT, 0x80, 0x8 ;  /* 0x000000000008781c */ /* 0x000fe20003f4f070 */
[----:B------:R-:W-:Y:S01]  /*3920*/  ULEA UR31, UR30, UR27, 0x3 ;  /* 0x0000001b1e1f7291 */ /* 0x000fe2000f8e18ff */
[----:B------:R-:W-:Y:S02]  /*3930*/  PRMT R3, RZ, 0x654, R3 ;  /* 0x00000654ff037816 */ /* 0x000fe40000000003 */
[----:B------:R-:W2:Y:S01]  /*3940*/  LDS.128 R4, [R4+0x170] ;  /* 0x0001700004047984 */ /* 0x000ea20000000c00 */
[----:B-1----:R-:W-:Y:S02]  /*3950*/  @P0 SHF.L.U32 R2, R8, 0x1f, RZ ;  /* 0x0000001f08020819 */ /* 0x002fe400000006ff */
[----:B------:R-:W-:Y:S01]  /*3960*/  SHF.L.U32 R0, R11, 0x1f, RZ ;  /* 0x0000001f0b007819 */ /* 0x000fe200000006ff */
[----:B------:R-:W-:Y:S01]  /*3970*/  @!PT LDS RZ, [RZ] ;  /* 0x00000000fffff984 */ /* 0x000fe20000000800 */
[----:B------:R-:W-:Y:S01]  /*3980*/  @!PT LDS RZ, [RZ] ;  /* 0x00000000fffff984 */ /* 0x000fe20000000800 */
[----:B------:R-:W-:Y:S01]  /*3990*/  @!PT LDS RZ, [RZ] ;  /* 0x00000000fffff984 */ /* 0x000fe20000000800 */
[----:B------:R-:W-:Y:S01]  /*39a0*/  @!PT LDS RZ, [RZ] ;  /* 0x00000000fffff984 */ /* 0x000fe20000000800 */
[----:B------:R1:W-:Y:S06]  /*39b0*/  MEMBAR.ALL.CTA ;  /* 0x0000000000007992 */ /* 0x0003ec0000008000 */
[----:B-1----:R-:W1:Y:S02]  /*39c0*/  FENCE.VIEW.ASYNC.S ;  /* 0x00000000000073c6 */ /* 0x002e640000000000 */
[----:B-1----:R1:W-:Y:S01]  /*39d0*/  SYNCS.ARRIVE.TRANS64.RED.A1T0 RZ, [R3+URZ], RZ ;  /* 0x000000ff03ff79a7 */ /* 0x0023e200081004ff */
[----:B------:R1:W3:Y:S01]  /*39e0*/  @P0 SYNCS.PHASECHK.TRANS64.TRYWAIT P2, [UR5], R2 ;  /* 0x00000002ff0005a7 */ /* 0x0002e20008041105 */
[----:B------:R-:W-:Y:S01]  /*39f0*/  ULEA.HI UR5, UR30, UR30, URZ, 0x1 ;  /* 0x0000001e1e057291 */ /* 0x000fe2000f8f08ff */
[----:B--2---:R-:W-:-:S03]  /*3a00*/  LOP3.LUT P1, RZ, R6, 0x1, RZ, 0xc0, !PT ;  /* 0x0000000106ff7812 */ /* 0x004fc6000782c0ff */
[----:B------:R-:W-:Y:S02]  /*3a10*/  ULOP3.LUT UR6, UR5, 0xffe, URZ, 0xc0, !UPT ;  /* 0x00000ffe05067892 */ /* 0x000fe4000f8ec0ff */
[----:B------:R-:W-:Y:S02]  /*3a20*/  USHF.R.U32.HI UR22, URZ, 0x1, UR5 ;  /* 0x00000001ff167899 */ /* 0x000fe40008011605 */
[----:B------:R-:W-:Y:S02]  /*3a30*/  UIADD3 UR5, UPT, UPT, -UR6, UR30, URZ ;  /* 0x0000001e06057290 */ /* 0x000fe4000fffe1ff */
[----:B------:R-:W-:-:S04]  /*3a40*/  UIMAD UR22, UR22, 0x50, UR42 ;  /* 0x00000050161678a4 */ /* 0x000fc8000f8e022a */
[----:B------:R-:W-:Y:S01]  /*3a50*/  ULEA UR22, UR5, UR22, 0x14 ;  /* 0x0000001605167291 */ /* 0x000fe2000f8ea0ff */
[----:B------:R-:W2:Y:S02]  /*3a60*/  SYNCS.PHASECHK.TRANS64.TRYWAIT P0, [UR31+0x120], R0 ;  /* 0x00012000ff0075a7 */ /* 0x000ea4000800111f */
[----:B-123--:R-:W-:Y:S09]  /*3a70*/  @!P0 BRA `(.L_x_70) ;  /* 0x0000004000e48947 */ /* 0x00eff20003800000 */
.L_x_143:
[----:B------:R-:W-:Y:S01]  /*3a80*/  IADD3 R10, PT, PT, R10, 0x1, RZ ;  /* 0x000000010a0a7810 */ /* 0x000fe20007ffe0ff */
[----:B------:R-:W-:Y:S06]  /*3a90*/  BRA.U !UP4, `(.L_x_71) ;  /* 0x000000010cc07547 */ /* 0x000fec000b800000 */
[----:B------:R-:W-:Y:S01]  /*3aa0*/  UPLOP3.LUT UP2, UPT, UPT, UPT, UPT, 0x40, 0x4 ;  /* 0x000000000004789c */ /* 0x000fe20003f4e870 */
[----:B------:R-:W-:Y:S01]  /*3ab0*/  UMOV UR25, UR41 ;  /* 0x0000002900197c82 */ /* 0x000fe20008000000 */
[----:B------:R-:W-:Y:S01]  /*3ac0*/  UMOV UR24, UR40 ;  /* 0x0000002800187c82 */ /* 0x000fe20008000000 */
[----:B------:R-:W-:-:S08]  /*3ad0*/  UMOV UR5, UR23 ;  /* 0x0000001700057c82 */ /* 0x000fd00008000000 */
.L_x_74:
[----:B------:R-:W-:Y:S02]  /*3ae0*/  UIADD3 UR25, UPT, UPT, UR25, 0x1, URZ ;  /* 0x0000000119197890 */ /* 0x000fe4000fffe0ff */
[----:B--2---:R-:W-:Y:S02]  /*3af0*/  ULEA UR7, UR5, UR27, 0x3 ;  /* 0x0000001b05077291 */ /* 0x004fe4000f8e18ff */
[----:B------:R-:W-:Y:S01]  /*3b00*/  UISETP.NE.AND UP3, UPT, UR25, URZ, UPT ;  /* 0x000000ff1900728c */ /* 0x000fe2000bf65270 */
[----:B---3--:R-:W-:Y:S10]  /*3b10*/  @P2 BRA `(.L_x_72) ;  /* 0x00000000000c2947 */ /* 0x008ff40003800000 */
[----:B-1----:R-:W-:Y:S04]  /*3b20*/  SHF.L.U32 R2, R8, 0x1f, RZ ;  /* 0x0000001f08027819 */ /* 0x002fe800000006ff */
[----:B------:R-:W1:Y:S02]  /*3b30*/  SYNCS.PHASECHK.TRANS64.TRYWAIT P0, [UR7], R2 ;  /* 0x00000002ff0075a7 */ /* 0x000e640008001107 */
[----:B-1----:R-:W-:Y:S05]  /*3b40*/  @!P0 BRA `(.L_x_73) ;  /* 0x0000004000c88947 */ /* 0x002fea0003800000 */
.L_x_72:
[----:B------:R-:W-:Y:S01]  /*3b50*/  UISETP.NE.AND UP0, UPT, UR24, 0x1, UPT ;  /* 0x000000011800788c */ /* 0x000fe2000bf05270 */
[----:B------:R-:W-:Y:S01]  /*3b60*/  PLOP3.LUT P2, PT, PT, PT, PT, 0x80, 0x8 ;  /* 0x000000000008781c */ /* 0x000fe20003f4f070 */
[----:B------:R-:W-:Y:S02]  /*3b70*/  UIADD3 UR6, UPT, UPT, UR5, 0x1, URZ ;  /* 0x0000000105067890 */ /* 0x000fe4000fffe0ff */
[----:B------:R-:W-:Y:S02]  /*3b80*/  UIADD3 UR26, UPT, UPT, UR7, 0x60, URZ ;  /* 0x00000060071a7890 */ /* 0x000fe4000fffe0ff */
[----:B------:R-:W-:Y:S01]  /*3b90*/  UISETP.NE.AND UP1, UPT, UR6, 0xc, UPT ;  /* 0x0000000c0600788c */ /* 0x000fe2000bf25270 */
[----:B------:R-:W-:Y:S01]  /*3ba0*/  PLOP3.LUT P0, PT, PT, PT, UP0, 0x80, 0x8 ;  /* 0x000000000008781c */ /* 0x000fe20003f0f008 */
[----:B------:R-:W-:Y:S02]  /*3bb0*/  UIADD3 UR24, UPT, UPT, UR24, -0x1, URZ ;  /* 0xffffffff18187890 */ /* 0x000fe4000fffe0ff */
[----:B------:R-:W-:Y:S02]  /*3bc0*/  USEL UR8, URZ, 0x1, UP1 ;  /* 0x00000001ff087887 */ /* 0x000fe40008800000 */
[----:B------:R-:W-:Y:S01]  /*3bd0*/  USEL UR23, UR6, URZ, UP1 ;  /* 0x000000ff06177287 */ /* 0x000fe20008800000 */
[----:B------:R-:W-:Y:S01]  /*3be0*/  UMOV UR7, 0x40004040 ;  /* 0x4000404000077882 */ /* 0x000fe20000000000 */
[----:B------:R-:W-:Y:S02]  /*3bf0*/  UMOV UR9, 0x40004040 ;  /* 0x4000404000097882 */ /* 0x000fe40000000000 */
[----:B------:R-:W-:Y:S01]  /*3c00*/  @UP0 ULEA UR6, UR23, UR27, 0x3 ;  /* 0x0000001b17060291 */ /* 0x000fe2000f8e18ff */
[----:B------:R-:W-:Y:S01]  /*3c10*/  LOP3.LUT R8, R8, UR8, RZ, 0x3c, !PT ;  /* 0x0000000808087c12 */ /* 0x000fe2000f8e3cff */
[----:B------:R-:W-:Y:S01]  /*3c20*/  ULEA UR8, UR5, UR29, 0x9 ;  /* 0x0000001d05087291 */ /* 0x000fe2000f8e48ff */
[----:B------:R-:W-:Y:S02]  /*3c30*/  UMOV UR21, 0x40004040 ;  /* 0x4000404000157882 */ /* 0x000fe40000000000 */
[----:B-1----:R-:W-:Y:S01]  /*3c40*/  @P0 SHF.L.U32 R0, R8, 0x1f, RZ ;  /* 0x0000001f08000819 */ /* 0x002fe200000006ff */
[----:B------:R-:W-:Y:S02]  /*3c50*/  UIADD3 UR18, UPT, UPT, UR8, 0x2, URZ ;  /* 0x0000000208127890 */ /* 0x000fe4000fffe0ff */
[----:B------:R-:W-:Y:S01]  /*3c60*/  UIADD3 UR14, UPT, UPT, UR8, 0x4, URZ ;  /* 0x00000004080e7890 */ /* 0x000fe2000fffe0ff */
[----:B------:R2:W3:Y:S01]  /*3c70*/  @P0 SYNCS.PHASECHK.TRANS64.TRYWAIT P2, [UR6], R0 ;  /* 0x00000000ff0005a7 */ /* 0x0004e20008041106 */
[----:B------:R-:W-:Y:S02]  /*3c80*/  UIMAD UR6, UR5, 0x280, UR4 ;  /* 0x00000280050678a4 */ /* 0x000fe4000f8e0204 */
[----:B------:R-:W-:Y:S02]  /*3c90*/  UIADD3 UR10, UPT, UPT, UR8, 0x6, URZ ;  /* 0x00000006080a7890 */ /* 0x000fe4000fffe0ff */
[----:B------:R-:W-:Y:S02]  /*3ca0*/  UIADD3 UR20, UPT, UPT, UR6, 0x2, URZ ;  /* 0x0000000206147890 */ /* 0x000fe4000fffe0ff */
[----:B------:R-:W-:Y:S02]  /*3cb0*/  UIADD3 UR16, UPT, UPT, UR6, 0x4, URZ ;  /* 0x0000000406107890 */ /* 0x000fe4000fffe0ff */
[----:B------:R-:W-:Y:S01]  /*3cc0*/  UIADD3 UR12, UPT, UPT, UR6, 0x6, URZ ;  /* 0x00000006060c7890 */ /* 0x000fe2000fffe0ff */
[----:B------:R2:W-:Y:S01]  /*3cd0*/  UTCQMMA gdesc[UR8], gdesc[UR6], tmem[UR22], tmem[UR38], idesc[UR39], UP2 ;  /* 0x00ff2606080075ea */ /* 0x0005e20009000316 */
[----:B------:R-:W-:Y:S01]  /*3ce0*/  UPLOP3.LUT UP2, UPT, UPT, UPT, UPT, 0x80, 0x8 ;  /* 0x000000000008789c */ /* 0x000fe20003f4f070 */
[----:B------:R-:W-:Y:S01]  /*3cf0*/  UMOV UR19, 0x40004040 ;  /* 0x4000404000137882 */ /* 0x000fe20000000000 */
[----:B------:R-:W-:Y:S01]  /*3d00*/  UMOV UR17, 0x40004040 ;  /* 0x4000404000117882 */ /* 0x000fe20000000000 */
[----:B------:R2:W-:Y:S01]  /*3d10*/  UTCQMMA gdesc[UR18], gdesc[UR20], tmem[UR22], tmem[UR36], idesc[UR37], UPT ;  /* 0x00ff2414120075ea */ /* 0x0005e2000b800316 */
[----:B------:R-:W-:Y:S01]  /*3d20*/  UMOV UR15, 0x40004040 ;  /* 0x40004040000f7882 */ /* 0x000fe20000000000 */
[----:B------:R-:W-:Y:S01]  /*3d30*/  UMOV UR13, 0x40004040 ;  /* 0x40004040000d7882 */ /* 0x000fe20000000000 */
[----:B------:R-:W-:Y:S01]  /*3d40*/  UMOV UR11, 0x40004040 ;  /* 0x40004040000b7882 */ /* 0x000fe20000000000 */
[----:B------:R2:W-:Y:S01]  /*3d50*/  UTCQMMA gdesc[UR14], gdesc[UR16], tmem[UR22], tmem[UR34], idesc[UR35], UPT ;  /* 0x00ff22100e0075ea */ /* 0x0005e2000b800316 */
[----:B------:R2:W-:Y:S01]  /*3d60*/  UTCQMMA gdesc[UR10], gdesc[UR12], tmem[UR22], tmem[UR32], idesc[UR33], UPT ;  /* 0x00ff200c0a0075ea */ /* 0x0005e2000b800316 */
[----:B------:R2:W-:Y:S01]  /*3d70*/  UTCBAR.MULTICAST [UR26], URZ, UR28 ;  /* 0x000000ff1a0073e9 */ /* 0x0005e2000800081c */
[----:B------:R-:W-:Y:S01]  /*3d80*/  UMOV UR5, UR23 ;  /* 0x0000001700057c82 */ /* 0x000fe20008000000 */
[----:B------:R-:W-:Y:S05]  /*3d90*/  BRA.U UP3, `(.L_x_74) ;  /* 0xfffffffd03507547 */ /* 0x000fea000b83ffff */
.L_x_71:
[----:B------:R-:W-:Y:S01]  /*3da0*/  UIADD3 UR5, UPT, UPT, UR30, 0x1, URZ ;  /* 0x000000011e057890 */ /* 0x000fe2000fffe0ff */
[C---:B------:R-:W-:Y:S01]  /*3db0*/  ISETP.NE.AND P0, PT, R10.reuse, 0x2, PT ;  /* 0x000000020a00780c */ /* 0x040fe20003f05270 */
[----:B--2---:R-:W-:Y:S02]  /*3dc0*/  UIADD3 UR6, UPT, UPT, UR31, 0x100, URZ ;  /* 0x000001001f067890 */ /* 0x004fe4000fffe0ff */
[----:B------:R-:W-:Y:S01]  /*3dd0*/  UISETP.NE.AND UP0, UPT, UR5, 0x4, UPT ;  /* 0x000000040500788c */ /* 0x000fe2000bf05270 */
[----:B-1----:R-:W-:Y:S02]  /*3de0*/  SEL R0, RZ, 0x1, P0 ;  /* 0x00000001ff007807 */ /* 0x002fe40000000000 */
[----:B------:R-:W-:Y:S01]  /*3df0*/  SEL R10, R10, RZ, P0 ;  /* 0x000000ff0a0a7207 */ /* 0x000fe20000000000 */
[----:B------:R-:W-:Y:S01]  /*3e00*/  USEL UR7, URZ, 0x1, UP0 ;  /* 0x00000001ff077887 */ /* 0x000fe20008000000 */
[----:B------:R-:W-:Y:S01]  /*3e10*/  LOP3.LUT R9, R9, R0, RZ, 0x3c, !PT ;  /* 0x0000000009097212 */ /* 0x000fe200078e3cff */
[----:B------:R-:W-:Y:S01]  /*3e20*/  USEL UR30, UR5, URZ, UP0 ;  /* 0x000000ff051e7287 */ /* 0x000fe20008000000 */
[----:B------:R1:W-:Y:S03]  /*3e30*/  UTCBAR [UR6], URZ ;  /* 0x000000ff060073e9 */ /* 0x0003e600080000ff */
[----:B------:R-:W-:Y:S01]  /*3e40*/  LOP3.LUT R11, R11, UR7, RZ, 0x3c, !PT ;  /* 0x000000070b0b7c12 */ /* 0x000fe2000f8e3cff */
[----:B------:R-:W-:Y:S07]  /*3e50*/  @P1 BRA `(.L_x_75) ;  /* 0xfffffff8008c1947 */ /* 0x000fee000383ffff */
[----:B------:R-:W2:Y:S01]  /*3e60*/  S2UR UR8, SR_CgaCtaId ;  /* 0x00000000000879c3 */ /* 0x000ea20000008800 */
[----:B------:R-:W-:Y:S01]  /*3e70*/  ELECT P0, URZ, PT ;  /* 0x0000000000ff782f */ /* 0x000fe20003800000 */
[----:B------:R-:W-:Y:S01]  /*3e80*/  IMAD.MOV.U32 R0, RZ, RZ, 0x1 ;  /* 0x00000001ff007424 */ /* 0x000fe200078e00ff */
[----:B------:R-:W-:Y:S01]  /*3e90*/  UIADD3 UR27, UPT, UPT, UR27, 0x120, URZ ;  /* 0x000001201b1b7890 */ /* 0x000fe2000fffe0ff */
[----:B------:R-:W-:Y:S01]  /*3ea0*/  SHF.L.U32 R2, R11, 0x1f, RZ ;  /* 0x0000001f0b027819 */ /* 0x000fe200000006ff */
[----:B------:R-:W-:-:S03]  /*3eb0*/  UMOV UR4, 0x40 ;  /* 0x0000004000047882 */ /* 0x000fc60000000000 */
[----:B------:R-:W-:Y:S01]  /*3ec0*/  UVIRTCOUNT.DEALLOC.SMPOOL 0x80 ;  /* 0x000000800000784c */ /* 0x000fe20000000000 */
[----:B--2---:R-:W-:Y:S02]  /*3ed0*/  ULEA UR8, UR8, UR4, 0x18 ;  /* 0x0000000408087291 */ /* 0x004fe4000f8ec0ff */
[----:B------:R-:W-:-:S07]  /*3ee0*/  ULEA UR4, UR30, UR27, 0x3 ;  /* 0x0000001b1e047291 */ /* 0x000fce000f8e18ff */
[----:B------:R2:W-:Y:S02]  /*3ef0*/  @P0 STS.U8 [UR8+0x1c], R0 ;  /* 0x00001c00ff000988 */ /* 0x0005e40008000008 */
[----:B------:R-:W4:Y:S02]  /*3f00*/  SYNCS.PHASECHK.TRANS64.TRYWAIT P0, [UR4], R2 ;  /* 0x00000002ff0075a7 */ /* 0x000f240008001104 */
[----:B--2-4-:R-:W-:Y:S05]  /*3f10*/  @!P0 BRA `(.L_x_76) ;  /* 0x0000003c00ec8947 */ /* 0x014fea0003800000 */
.L_x_146:
[----:B------:R-:W-:-:S04]  /*3f20*/  UIADD3 UR4, UPT, UPT, UR30, 0x1, URZ ;  /* 0x000000011e047890 */ /* 0x000fc8000fffe0ff */
[----:B------:R-:W-:-:S04]  /*3f30*/  UISETP.NE.AND UP0, UPT, UR4, 0x4, UPT ;  /* 0x000000040400788c */ /* 0x000fc8000bf05270 */
[----:B-1----:R-:W-:Y:S02]  /*3f40*/  USEL UR6, URZ, 0x1, UP0 ;  /* 0x00000001ff067887 */ /* 0x002fe40008000000 */
[----:B------:R-:W-:-:S04]  /*3f50*/  USEL UR4, UR4, URZ, UP0 ;  /* 0x000000ff04047287 */ /* 0x000fc80008000000 */
[----:B------:R-:W-:Y:S01]  /*3f60*/  ULEA UR5, UR4, UR27, 0x3 ;  /* 0x0000001b04057291 */ /* 0x000fe2000f8e18ff */
[----:B--2---:R-:W-:-:S04]  /*3f70*/  LOP3.LUT R2, R11, UR6, RZ, 0x3c, !PT ;  /* 0x000000060b027c12 */ /* 0x004fc8000f8e3cff */
[----:B------:R-:W-:-:S04]  /*3f80*/  SHF.L.U32 R3, R2, 0x1f, RZ ;  /* 0x0000001f02037819 */ /* 0x000fc800000006ff */
[----:B------:R-:W1:Y:S02]  /*3f90*/  SYNCS.PHASECHK.TRANS64.TRYWAIT P0, [UR5], R3 ;  /* 0x00000003ff0075a7 */ /* 0x000e640008001105 */
[----:B-1----:R-:W-:Y:S05]  /*3fa0*/  @!P0 BRA `(.L_x_77) ;  /* 0x0000003c00e08947 */ /* 0x002fea0003800000 */
.L_x_148:
        /* <DEDUP_REMOVED lines=9> */
.L_x_150:
[----:B------:R-:W-:-:S04]  /*4040*/  UIADD3 UR4, UPT, UPT, UR4, 0x1, URZ ;  /* 0x0000000104047890 */ /* 0x000fc8000fffe0ff */
[----:B------:R-:W-:-:S04]  /*4050*/  UISETP.NE.AND UP0, UPT, UR4, 0x4, UPT ;  /* 0x000000040400788c */ /* 0x000fc8000bf05270 */
[----:B------:R-:W-:Y:S02]  /*4060*/  USEL UR5, URZ, 0x1, UP0 ;  /* 0x00000001ff057887 */ /* 0x000fe40008000000 */
[----:B------:R-:W-:-:S04]  /*4070*/  USEL UR4, UR4, URZ, UP0 ;  /* 0x000000ff04047287 */ /* 0x000fc80008000000 */
[----:B------:R-:W-:Y:S01]  /*4080*/  ULEA UR4, UR4, UR27, 0x3 ;  /* 0x0000001b04047291 */ /* 0x000fe2000f8e18ff */
[----:B------:R-:W-:-:S04]  /*4090*/  LOP3.LUT R2, R2, UR5, RZ, 0x3c, !PT ;  /* 0x0000000502027c12 */ /* 0x000fc8000f8e3cff */
[----:B------:R-:W-:-:S04]  /*40a0*/  SHF.L.U32 R2, R2, 0x1f, RZ ;  /* 0x0000001f02027819 */ /* 0x000fc800000006ff */
[----:B------:R-:W2:Y:S02]  /*40b0*/  SYNCS.PHASECHK.TRANS64.TRYWAIT P0, [UR4], R2 ;  /* 0x00000002ff0075a7 */ /* 0x000ea40008001104 */
[----:B--2---:R-:W-:Y:S05]  /*40c0*/  @!P0 BRA `(.L_x_79) ;  /* 0x0000003c00c88947 */ /* 0x004fea0003800000 */
.L_x_152:
[----:B------:R-:W-:Y:S01]  /*40d0*/  NOP ;  /* 0x0000000000007918 */ /* 0x000fe20000000000 */
[----:B-1----:R-:W1:Y:S01]  /*40e0*/  LDS R0, [UR8+0x14] ;  /* 0x00001408ff007984 */ /* 0x002e620008000800 */
[----:B------:R-:W-:Y:S01]  /*40f0*/  ULOP3.LUT UR4, UR42, 0xffff, URZ, 0xc0, !UPT ;  /* 0x0000ffff2a047892 */ /* 0x000fe2000f8ec0ff */
[----:B------:R-:W-:Y:S01]  /*4100*/  UMOV UR5, 0xffff ;  /* 0x0000ffff00057882 */ /* 0x000fe20000000000 */
[----:B------:R-:W-:Y:S02]  /*4110*/  UMOV UR6, 0x1 ;  /* 0x0000000100067882 */ /* 0x000fe40000000000 */
[----:B------:R-:W-:-:S04]  /*4120*/  USHF.R.U32.HI UR4, URZ, 0x5, UR4 ;  /* 0x00000005ff047899 */ /* 0x000fc80008011604 */
[----:B------:R-:W-:Y:S02]  /*4130*/  USHF.L.U32 UR5, UR5, UR4, URZ ;  /* 0x0000000405057299 */ /* 0x000fe400080006ff */
[----:B------:R-:W-:-:S04]  /*4140*/  USHF.L.U32 UR4, UR6, UR4, URZ ;  /* 0x0000000406047299 */ /* 0x000fc800080006ff */
[----:B-1----:R-:W-:-:S04]  /*4150*/  LOP3.LUT R0, R0, UR5, RZ, 0xc0, !PT ;  /* 0x0000000500007c12 */ /* 0x002fc8000f8ec0ff */
[----:B------:R-:W-:-:S13]  /*4160*/  ISETP.NE.AND P0, PT, R0, UR5, PT ;  /* 0x0000000500007c0c */ /* 0x000fda000bf05270 */
[----:B------:R-:W-:Y:S05]  /*4170*/  @P0 BRA `(.L_x_80) ;  /* 0x0000000000580947 */ /* 0x000fea0003800000 */
[----:B------:R-:W1:Y:S02]  /*4180*/  LDS R0, [UR8+0x18] ;  /* 0x00001808ff007984 */ /* 0x000e640008000800 */
[----:B-1----:R-:W-:-:S04]  /*4190*/  LOP3.LUT R0, R0, UR4, RZ, 0xc0, !PT ;  /* 0x0000000400007c12 */ /* 0x002fc8000f8ec0ff */
[----:B------:R-:W-:-:S13]  /*41a0*/  ISETP.NE.AND P0, PT, R0, UR4, PT ;  /* 0x0000000400007c0c */ /* 0x000fda000bf05270 */
[----:B------:R-:W-:Y:S05]  /*41b0*/  @P0 BRA `(.L_x_81) ;  /* 0x00000000003c0947 */ /* 0x000fea0003800000 */
[----:B------:R-:W1:Y:S01]  /*41c0*/  S2R R2, SR_LANEID ;  /* 0x0000000000027919 */ /* 0x000e620000000000 */
[----:B------:R-:W-:-:S06]  /*41d0*/  ULOP3.LUT UR5, URZ, UR5, URZ, 0x33, !UPT ;  /* 0x00000005ff057292 */ /* 0x000fcc000f8e33ff */
[----:B------:R-:W-:-:S04]  /*41e0*/  IMAD.U32 R0, RZ, RZ, UR5 ;  /* 0x00000005ff007e24 */ /* 0x000fc8000f8e00ff */
[----:B------:R2:W4:Y:S02]  /*41f0*/  REDUX UR7, R0 ;  /* 0x00000000000773c4 */ /* 0x0005240000000000 */
[----:B------:R1:W-:Y:S01]  /*4200*/  UTCATOMSWS.AND URZ, UR5 ;  /* 0x0000000500ff79e3 */ /* 0x0003e20008000000 */
[----:B--2---:R-:W-:Y:S01]  /*4210*/  LOP3.LUT R0, RZ, UR4, RZ, 0x33, !PT ;  /* 0x00000004ff007c12 */ /* 0x004fe2000f8e33ff */
[----:B------:R-:W-:Y:S02]  /*4220*/  VOTEU.ANY UR4, UPT, PT ;  /* 0x0000000000047886 */ /* 0x000fe400038e0100 */
[----:B------:R-:W-:Y:S02]  /*4230*/  UFLO.U32 UR4, UR4 ;  /* 0x00000004000472bd */ /* 0x000fe400080e0000 */
[----:B------:R-:W2:Y:S04]  /*4240*/  REDUX UR6, R0 ;  /* 0x00000000000673c4 */ /* 0x000ea80000000000 */
[----:B-1----:R-:W-:-:S02]  /*4250*/  ISETP.EQ.U32.AND P0, PT, R2, UR4, PT ;  /* 0x0000000402007c0c */ /* 0x002fc4000bf02070 */
[----:B----4-:R-:W-:-:S11]  /*4260*/  MOV R2, UR7 ;  /* 0x0000000700027c02 */ /* 0x010fd60008000f00 */
[----:B------:R1:W-:Y:S01]  /*4270*/  @P0 ATOMS.AND RZ, [UR8+0x14], R2 ;  /* 0x00001402ffff098c */ /* 0x0003e2000a800008 */
[----:B--2---:R-:W-:-:S05]  /*4280*/  IMAD.U32 R0, RZ, RZ, UR6 ;  /* 0x00000006ff007e24 */ /* 0x004fca000f8e00ff */
[----:B------:R1:W-:Y:S01]  /*4290*/  @P0 ATOMS.AND RZ, [UR8+0x18], R0 ;  /* 0x00001800ffff098c */ /* 0x0003e2000a800008 */
[----:B------:R-:W-:Y:S05]  /*42a0*/  BRA `(.L_x_82) ;  /* 0x0000000000147947 */ /* 0x000fea0003800000 */
.L_x_81:
[----:B------:R-:W-:Y:S02]  /*42b0*/  MOV R2, 0x42d0 ;  /* 0x000042d000027802 */ /* 0x000fe40000000f00 */
[----:B---3-5:R-:W-:Y:S05]  /*42c0*/  CALL.REL.NOINC `($__internal_0_$__cuda_sm10x_tcgen05_guardrail_trap_col_being_dealloced_not_returned_by_alloc) ;  /* 0x0000003c00e87944 */ /* 0x028fea0003c00000 */
[----:B------:R-:W-:Y:S05]  /*42d0*/  BRA `(.L_x_82) ;  /* 0x0000000000087947 */ /* 0x000fea0003800000 */
.L_x_80:
[----:B------:R-:W-:Y:S02]  /*42e0*/  MOV R2, 0x4300 ;  /* 0x0000430000027802 */ /* 0x000fe40000000f00 */
[----:B---3-5:R-:W-:Y:S05]  /*42f0*/  CALL.REL.NOINC `($__internal_2_$__cuda_sm10x_tcgen05_guardrail_trap_unallocated_columns_being_dealloced) ;  /* 0x0000003c00f47944 */ /* 0x028fea0003c00000 */
.L_x_82:
[----:B------:R-:W-:Y:S01]  /*4300*/  NOP ;  /* 0x0000000000007918 */ /* 0x000fe20000000000 */
[----:B------:R-:W-:Y:S05]  /*4310*/  EXIT ;  /* 0x000000000000794d */ /* 0x000fea0003800000 */
.L_x_64:
[----:B------:R-:W-:-:S09]  /*4320*/  UISETP.NE.OR UP0, UPT, UR20, 0x3, !UP3 ;  /* 0x000000031400788c */ /* 0x000fd2000df05670 */
[----:B------:R-:W-:Y:S05]  /*4330*/  BRA.U UP0, `(.L_x_83) ;  /* 0x0000000d00987547 */ /* 0x000fea000b800000 */
[----:B------:R-:W2:Y:S01]  /*4340*/  LDCU.64 UR4, c[0x0][0x888] ;  /* 0x00011100ff0477ac */ /* 0x000ea20008000a00 */
[----:B------:R-:W3:Y:S01]  /*4350*/  S2UR UR10, SR_CgaCtaId ;  /* 0x00000000000a79c3 */ /* 0x000ee20000008800 */
[----:B------:R-:W-:Y:S02]  /*4360*/  HFMA2 R9, -RZ, RZ, 0, 0 ;  /* 0x00000000ff097431 */ /* 0x000fe400000001ff */
[----:B------:R-:W-:Y:S01]  /*4370*/  IMAD.MOV.U32 R11, RZ, RZ, 0x1 ;  /* 0x00000001ff0b7424 */ /* 0x000fe200078e00ff */
[----:B------:R-:W4:Y:S01]  /*4380*/  LDCU UR38, c[0x0][0x370] ;  /* 0x00006e00ff2677ac */ /* 0x000f220008000800 */
[----:B------:R-:W-:Y:S01]  /*4390*/  IMAD.MOV.U32 R10, RZ, RZ, RZ ;  /* 0x000000ffff0a7224 */ /* 0x000fe200078e00ff */
[----:B------:R-:W-:Y:S01]  /*43a0*/  MOV R8, 0x1400 ;  /* 0x0000140000087802 */ /* 0x000fe20000000f00 */
[----:B------:R-:W4:Y:S01]  /*43b0*/  LDCU.128 UR52, c[0x0][0xb10] ;  /* 0x00016200ff3477ac */ /* 0x000f220008000c00 */
[----:B------:R-:W1:Y:S01]  /*43c0*/  LDC.64 R12, c[0x0][0x348] ;  /* 0x0000d200ff0c7b82 */ /* 0x000e620000000a00 */
[----:B------:R-:W3:Y:S01]  /*43d0*/  LDCU UR37, c[0x0][0x374] ;  /* 0x00006e80ff2577ac */ /* 0x000ee20008000800 */
[----:B------:R-:W3:Y:S01]  /*43e0*/  LDCU.64 UR30, c[0x0][0x890] ;  /* 0x00011200ff1e77ac */ /* 0x000ee20008000a00 */
[----:B--2---:R-:W-:Y:S01]  /*43f0*/  UISETP.NE.U32.AND UP0, UPT, UR4, URZ, UPT ;  /* 0x000000ff0400728c */ /* 0x004fe2000bf05070 */
[----:B------:R-:W2:Y:S01]  /*4400*/  LDCU UR15, c[0x0][0xb0c] ;  /* 0x00016180ff0f77ac */ /* 0x000ea20008000800 */
[----:B------:R-:W2:Y:S01]  /*4410*/  LDCU UR44, c[0x0][0xb20] ;  /* 0x00016400ff2c77ac */ /* 0x000ea20008000800 */
[----:B------:R-:W2:Y:S01]  /*4420*/  LDCU UR4, c[0x0][0xb30] ;  /* 0x00016600ff0477ac */ /* 0x000ea20008000800 */
[----:B------:R-:W-:Y:S01]  /*4430*/  UMOV UR21, 0x400 ;  /* 0x0000040000157882 */ /* 0x000fe20000000000 */
[----:B----4-:R-:W-:-:S02]  /*4440*/  UIMAD.WIDE.U32 UR6, UR38, UR52, URZ ;  /* 0x00000034260672a5 */ /* 0x010fc4000f8e00ff */
[----:B---3--:R-:W-:Y:S02]  /*4450*/  UIMAD.WIDE.U32 UR8, UR37, UR55, URZ ;  /* 0x00000037250872a5 */ /* 0x008fe4000f8e00ff */
[----:B------:R-:W-:Y:S02]  /*4460*/  ULEA UR21, UR10, UR21, 0x18 ;  /* 0x000000150a157291 */ /* 0x000fe4000f8ec0ff */
[----:B------:R-:W-:Y:S02]  /*4470*/  UISETP.NE.U32.AND UP6, UPT, UR30, URZ, UPT ;  /* 0x000000ff1e00728c */ /* 0x000fe4000bfc5070 */
[----:B------:R-:W-:Y:S02]  /*4480*/  UIADD3 UR39, UPT, UPT, UR21, 0xc0, URZ ;  /* 0x000000c015277890 */ /* 0x000fe4000fffe0ff */
[----:B------:R-:W-:Y:S02]  /*4490*/  UISETP.NE.AND.EX UP5, UPT, UR5, URZ, UPT, UP0 ;  /* 0x000000ff0500728c */ /* 0x000fe4000bfa5300 */
[----:B------:R-:W-:Y:S01]  /*44a0*/  UISETP.NE.AND UP0, UPT, UR41, 0x1, UPT ;  /* 0x000000012900788c */ /* 0x000fe2000bf05270 */
[----:B------:R-:W-:Y:S01]  /*44b0*/  UMOV UR6, UR7 ;  /* 0x0000000700067c82 */ /* 0x000fe20008000000 */
[----:B------:R-:W-:Y:S01]  /*44c0*/  UMOV UR40, UR9 ;  /* 0x0000000900287c82 */ /* 0x000fe20008000000 */
[----:B------:R-:W-:-:S02]  /*44d0*/  USEL UR43, URZ, 0x1, UP4 ;  /* 0x00000001ff2b7887 */ /* 0x000fc4000a000000 */
[----:B--2---:R-:W-:Y:S02]  /*44e0*/  UISETP.NE.AND UP0, UPT, UR15, 0x1, UPT ;  /* 0x000000010f00788c */ /* 0x004fe4000bf05270 */
[----:B------:R-:W-:Y:S02]  /*44f0*/  UPLOP3.LUT UP1, UPT, UPT, UPT, UPT, 0x40, 0x4 ;  /* 0x000000000004789c */ /* 0x000fe40003f2e870 */
[----:B------:R-:W-:Y:S01]  /*4500*/  UISETP.GE.AND UP3, UPT, UR41, 0x1, UPT ;  /* 0x000000012900788c */ /* 0x000fe2000bf66270 */
[----:B------:R-:W2:Y:S01]  /*4510*/  LDCU.64 UR22, c[0x0][0xb28] ;  /* 0x00016500ff1677ac */ /* 0x000ea20008000a00 */
[----:B------:R-:W-:Y:S02]  /*4520*/  UISETP.NE.AND.EX UP6, UPT, UR31, URZ, UPT, UP6 ;  /* 0x000000ff1f00728c */ /* 0x000fe4000bfc5360 */
[----:B------:R-:W-:Y:S02]  /*4530*/  UPRMT UR39, UR10, 0x654, UR39 ;  /* 0x000006540a277896 */ /* 0x000fe40008000027 */
[----:B------:R-:W-:-:S02]  /*4540*/  USHF.R.U32.HI UR42, URZ, UR53, UR6 ;  /* 0x00000035ff2a7299 */ /* 0x000fc40008011606 */
[----:B------:R-:W-:Y:S02]  /*4550*/  USHF.R.U32.HI UR40, URZ, UR44, UR40 ;  /* 0x0000002cff287299 */ /* 0x000fe40008011628 */
[----:B------:R-:W-:Y:S02]  /*4560*/  UISETP.NE.AND UP0, UPT, UR54, 0x1, UPT ;  /* 0x000000013600788c */ /* 0x000fe4000bf05270 */
[----:B-1----:R-:W-:-:S11]  /*4570*/  UISETP.NE.AND UP4, UPT, UR4, 0x1, UPT ;  /* 0x000000010400788c */ /* 0x002fd6000bf85270 */
.L_x_91:
[C---:B------:R-:W-:Y:S02]  /*4580*/  LEA R3, R10.reuse, UR21, 0x3 ;  /* 0x000000150a037c11 */ /* 0x040fe4000f8e18ff */
[----:B------:R-:W-:Y:S02]  /*4590*/  SHF.L.U32 R0, R9, 0x1f, RZ ;  /* 0x0000001f09007819 */ /* 0x000fe400000006ff */
[----:B------:R-:W-:Y:S02]  /*45a0*/  LEA R4, R10, UR21, 0x4 ;  /* 0x000000150a047c11 */ /* 0x000fe4000f8e20ff */
[----:B-1----:R-:W1:Y:S02]  /*45b0*/  SYNCS.PHASECHK.TRANS64.TRYWAIT P0, [R3+URZ+0xe0], R0 ;  /* 0x0000e000030075a7 */ /* 0x002e6400080011ff */
[----:B-1----:R-:W-:Y:S05]  /*45c0*/  @!P0 BRA `(.L_x_84) ;  /* 0x0000003800a08947 */ /* 0x002fea0003800000 */
.L_x_153:
        /* <DEDUP_REMOVED lines=8> */
[----:B---3--:R-:W-:Y:S11]  /*4650*/  LOP3.LUT P0, RZ, R6, 0x1, RZ, 0xc0, !PT ;  /* 0x0000000106ff7812 */ /* 0x008ff6000780c0ff */
[----:B------:R-:W-:Y:S02]  /*4660*/  @!UPT UIADD3 URZ, UPT, UPT, URZ, URZ, URZ ;  /* 0x000000fffffff290 */ /* 0x000fe4000fffe0ff */
[----:B----4-:R-:W-:Y:S01]  /*4670*/  VOTEU.ANY UP3, P0 ;  /* 0x0000000000ff7886 */ /* 0x010fe20000060100 */
[----:B------:R-:W-:Y:S11]  /*4680*/  PLOP3.LUT P0, PT, PT, PT, UP3, 0x80, 0x8 ;  /* 0x000000000008781c */ /* 0x000ff60003f0f038 */
[----:B------:R-:W-:Y:S02]  /*4690*/  @!UPT UIADD3 URZ, UPT, UPT, URZ, URZ, URZ ;  /* 0x000000fffffff290 */ /* 0x000fe4000fffe0ff */
[----:B-1----:R-:W-:Y:S02]  /*46a0*/  @P0 SHF.R.U32.HI R0, RZ, 0x10, R5 ;  /* 0x00000010ff000819 */ /* 0x002fe40000011605 */
[----:B------:R-:W-:Y:S02]  /*46b0*/  @P0 MOV R2, R4 ;  /* 0x0000000400020202 */ /* 0x000fe40000000f00 */
[----:B------:R-:W-:Y:S01]  /*46c0*/  @P0 R2UR UR4, R0 ;  /* 0x00000000000402ca */ /* 0x000fe200000e0000 */
[----:B------:R-:W-:Y:S01]  /*46d0*/  VIADD R0, R3, 0xf0 ;  /* 0x000000f003007836 */ /* 0x000fe20000000000 */
[----:B------:R-:W-:Y:S02]  /*46e0*/  @P0 LOP3.LUT R4, R5, 0xffff, RZ, 0xc0, !PT ;  /* 0x0000ffff05040812 */ /* 0x000fe400078ec0ff */
[----:B------:R-:W-:Y:S02]  /*46f0*/  @P0 R2UR UR6, R2 ;  /* 0x00000000020602ca */ /* 0x000fe400000e0000 */
[----:B------:R-:W-:Y:S02]  /*4700*/  PRMT R0, RZ, 0x654, R0 ;  /* 0x00000654ff007816 */ /* 0x000fe40000000000 */
[----:B------:R-:W-:Y:S02]  /*4710*/  @P0 R2UR UR5, R4 ;  /* 0x00000000040502ca */ /* 0x000fe400000e0000 */
[----:B------:R1:W-:Y:S03]  /*4720*/  SYNCS.ARRIVE.TRANS64.RED.A1T0 RZ, [R0+URZ], RZ ;  /* 0x000000ff00ff79a7 */ /* 0x0003e600081004ff */
[----:B------:R-:W-:Y:S04]  /*4730*/  @UP3 UMOV UR29, UR4 ;  /* 0x00000004001d3c82 */ /* 0x000fe80008000000 */
[----:B------:R-:W-:Y:S04]  /*4740*/  @UP3 UMOV UR14, UR6 ;  /* 0x00000006000e3c82 */ /* 0x000fe80008000000 */
[----:B------:R-:W-:Y:S01]  /*4750*/  @UP3 UMOV UR13, UR5 ;  /* 0x00000005000d3c82 */ /* 0x000fe20008000000 */
[----:B------:R-:W-:Y:S05]  /*4760*/  BRA.U !UP0, `(.L_x_85) ;  /* 0x0000000108c07547 */ /* 0x000fea000b800000 */
[----:B------:R-:W-:Y:S02]  /*4770*/  UIMAD.WIDE.U32 UR8, UR13, UR55, URZ ;  /* 0x000000370d0872a5 */ /* 0x000fe4000f8e00ff */
[----:B------:R-:W-:Y:S02]  /*4780*/  UP2UR UR12, UPR, URZ, 0x4 ;  /* 0x00000004ff0c7883 */ /* 0x000fe40008000000 */
[----:B------:R-:W-:Y:S02]  /*4790*/  UISETP.NE.AND UP2, UPT, UR54, 0x1, UPT ;  /* 0x000000013600788c */ /* 0x000fe4000bf45270 */
[----:B------:R-:W-:Y:S02]  /*47a0*/  UIMAD.WIDE.U32 UR10, UR14, UR52, URZ ;  /* 0x000000340e0a72a5 */ /* 0x000fe4000f8e00ff */
[----:B------:R-:W-:Y:S02]  /*47b0*/  USEL UR4, UR37, UR40, !UP2 ;  /* 0x0000002825047287 */ /* 0x000fe4000d000000 */
[----:B------:R-:W-:Y:S02]  /*47c0*/  UISETP.NE.AND UP0, UPT, UR15, 0x1, UPT ;  /* 0x000000010f00788c */ /* 0x000fe4000bf05270 */
[----:B------:R-:W-:Y:S02]  /*47d0*/  UP2UR UR20, UPR, URZ, 0x2 ;  /* 0x00000002ff147883 */ /* 0x000fe40008000000 */
[----:B------:R-:W-:Y:S02]  /*47e0*/  UISETP.NE.AND UP1, UPT, UR41, 0x1, UPT ;  /* 0x000000012900788c */ /* 0x000fe4000bf25270 */
[----:B--2---:R-:W-:Y:S02]  /*47f0*/  UIMAD.WIDE.U32 UR16, UR4, UR22, URZ ;  /* 0x00000016041072a5 */ /* 0x004fe4000f8e00ff */
[----:B------:R-:W-:Y:S01]  /*4800*/  USEL UR7, UR38, UR42, !UP0 ;  /* 0x0000002a26077287 */ /* 0x000fe2000c000000 */
[----:B------:R-:W-:Y:S02]  /*4810*/  UMOV UR5, UR9 ;  /* 0x0000000900057c82 */ /* 0x000fe40008000000 */
[----:B------:R-:W-:Y:S02]  /*4820*/  USHF.R.U32.HI UR6, URZ, UR44, UR5 ;  /* 0x0000002cff067299 */ /* 0x000fe40008011605 */
[----:B------:R-:W-:Y:S02]  /*4830*/  UIMAD.WIDE.U32 UR18, UR7, UR22, URZ ;  /* 0x00000016071272a5 */ /* 0x000fe4000f8e00ff */
[----:B------:R-:W-:Y:S02]  /*4840*/  USEL UR6, UR13, UR6, !UP2 ;  /* 0x000000060d067287 */ /* 0x000fe4000d000000 */
[----:B------:R-:W-:Y:S01]  /*4850*/  UISETP.NE.AND UP2, UPT, UR12, URZ, UPT ;  /* 0x000000ff0c00728c */ /* 0x000fe2000bf45270 */
[----:B------:R-:W-:Y:S01]  /*4860*/  UMOV UR5, UR11 ;  /* 0x0000000b00057c82 */ /* 0x000fe20008000000 */
[----:B------:R-:W-:Y:S02]  /*4870*/  UIMAD.WIDE.U32 UR10, UR6, UR22, URZ ;  /* 0x00000016060a72a5 */ /* 0x000fe4000f8e00ff */
[----:B------:R-:W-:Y:S03]  /*4880*/  USHF.R.U32.HI UR8, URZ, UR53, UR5 ;  /* 0x00000035ff087299 */ /* 0x000fe60008011605 */
[----:B------:R-:W-:Y:S02]  /*4890*/  UMOV UR5, UR17 ;  /* 0x0000001100057c82 */ /* 0x000fe40008000000 */
[----:B------:R-:W-:Y:S03]  /*48a0*/  @UP1 USHF.R.U32.HI UR4, URZ, UR23, UR5 ;  /* 0x00000017ff041299 */ /* 0x000fe60008011605 */
[----:B------:R-:W-:Y:S01]  /*48b0*/  UMOV UR5, UR19 ;  /* 0x0000001300057c82 */ /* 0x000fe20008000000 */
[----:B------:R-:W-:Y:S02]  /*48c0*/  UIMAD UR4, UR41, UR4, URZ ;  /* 0x00000004290472a4 */ /* 0x000fe4000f8e02ff */
[----:B------:R-:W-:Y:S02]  /*48d0*/  @UP1 USHF.R.U32.HI UR7, URZ, UR23, UR5 ;  /* 0x00000017ff071299 */ /* 0x000fe40008011605 */
[----:B------:R-:W-:Y:S02]  /*48e0*/  USEL UR5, UR14, UR8, !UP0 ;  /* 0x000000080e057287 */ /* 0x000fe4000c000000 */
[----:B------:R-:W-:Y:S02]  /*48f0*/  UIMAD UR8, UR41, UR7, URZ ;  /* 0x00000007290872a4 */ /* 0x000fe4000f8e02ff */
[----:B------:R-:W-:Y:S03]  /*4900*/  UISETP.GE.AND UP0, UPT, UR6, UR4, UPT ;  /* 0x000000040600728c */ /* 0x000fe6000bf06270 */
[----:B------:R-:W-:Y:S01]  /*4910*/  UMOV UR4, UR11 ;  /* 0x0000000b00047c82 */ /* 0x000fe20008000000 */
[----:B------:R-:W-:Y:S02]  /*4920*/  UISETP.GE.OR UP0, UPT, UR5, UR8, UP0 ;  /* 0x000000080500728c */ /* 0x000fe40008706670 */
[----:B------:R-:W-:Y:S02]  /*4930*/  USHF.R.U32.HI UR4, URZ, UR23, UR4 ;  /* 0x00000017ff047299 */ /* 0x000fe40008011604 */
[----:B------:R-:W-:Y:S02]  /*4940*/  UIMAD.WIDE.U32 UR8, UR5, UR22, URZ ;  /* 0x00000016050872a5 */ /* 0x000fe4000f8e00ff */
[----:B------:R-:W-:Y:S04]  /*4950*/  USEL UR10, UR6, UR4, !UP1 ;  /* 0x00000004060a7287 */ /* 0x000fe8000c800000 */
[----:B------:R-:W-:Y:S01]  /*4960*/  UIADD3 UR11, UPT, UPT, -UR10, URZ, URZ ;  /* 0x000000ff0a0b7290 */ /* 0x000fe2000fffe1ff */
[----:B------:R-:W-:Y:S02]  /*4970*/  @!UP0 UMOV UR4, UR9 ;  /* 0x0000000900048c82 */ /* 0x000fe40008000000 */
[----:B------:R-:W-:Y:S02]  /*4980*/  @!UP0 USHF.R.U32.HI UR4, URZ, UR23, UR4 ;  /* 0x00000017ff048299 */ /* 0x000fe40008011604 */
[----:B------:R-:W-:Y:S02]  /*4990*/  UIMAD UR8, UR41, UR11, UR6 ;  /* 0x0000000b290872a4 */ /* 0x000fe4000f8e0206 */
[----:B------:R-:W-:Y:S02]  /*49a0*/  @!UP0 USEL UR4, UR5, UR4, !UP1 ;  /* 0x0000000405048287 */ /* 0x000fe4000c800000 */
[----:B------:R-:W-:Y:S02]  /*49b0*/  UISETP.NE.AND UP1, UPT, UR20, URZ, UPT ;  /* 0x000000ff1400728c */ /* 0x000fe4000bf25270 */
[----:B------:R-:W-:Y:S02]  /*49c0*/  @!UP0 UIMAD UR7, UR7, UR8, UR4 ;  /* 0x00000008070782a4 */ /* 0x000fe4000f8e0204 */
[----:B------:R-:W-:Y:S02]  /*49d0*/  @!UP0 UIADD3 UR9, UPT, UPT, UR10, -UR4, URZ ;  /* 0x800000040a098290 */ /* 0x000fe4000fffe0ff */
[----:B------:R-:W-:Y:S02]  /*49e0*/  UIADD3 UR8, UPT, UPT, -UR6, URZ, URZ ;  /* 0x000000ff06087290 */ /* 0x000fe4000fffe1ff */
[----:B------:R-:W-:Y:S02]  /*49f0*/  UIADD3 UR4, UPT, UPT, -UR5, URZ, URZ ;  /* 0x000000ff05047290 */ /* 0x000fe4000fffe1ff */
[----:B------:R-:W-:Y:S03]  /*4a00*/  @!UP0 UIMAD UR6, UR9, UR41, UR5 ;  /* 0x00000029090682a4 */ /* 0x000fe6000f8e0205 */
[----:B------:R-:W-:Y:S01]  /*4a10*/  @!UP0 UMOV UR5, UR7 ;  /* 0x0000000700058c82 */ /* 0x000fe20008000000 */
[----:B------:R-:W-:Y:S02]  /*4a20*/  UIMAD UR7, UR15, UR4, UR14 ;  /* 0x000000040f0772a4 */ /* 0x000fe4000f8e020e */
[----:B------:R-:W-:Y:S02]  /*4a30*/  UIMAD UR4, UR54, UR8, UR13 ;  /* 0x00000008360472a4 */ /* 0x000fe4000f8e020d */
[----:B------:R-:W-:Y:S02]  /*4a40*/  UIMAD UR14, UR5, UR15, UR7 ;  /* 0x0000000f050e72a4 */ /* 0x000fe4000f8e0207 */
[----:B------:R-:W-:Y:S11]  /*4a50*/  UIMAD UR13, UR6, UR54, UR4 ;  /* 0x00000036060d72a4 */ /* 0x000ff6000f8e0204 */
[----:B------:R-:W-:Y:S01]  /*4a60*/  @!UPT UIADD3 URZ, UPT, UPT, URZ, URZ, URZ ;  /* 0x000000fffffff290 */ /* 0x000fe2000fffe0ff */
.L_x_85:
[----:B------:R-:W3:Y:S01]  /*4a70*/  @!UP4 LDCU.128 UR8, c[0x0][0xb10] ;  /* 0x00016200ff08c7ac */ /* 0x000ee20008000c00 */
[----:B------:R-:W-:Y:S02]  /*4a80*/  ISETP.NE.U32.AND P0, PT, RZ, UR30, PT ;  /* 0x0000001eff007c0c */ /* 0x000fe4000bf05070 */
[----:B------:R-:W-:Y:S02]  /*4a90*/  SHF.L.U32 R2, R11, 0x1f, RZ ;  /* 0x0000001f0b027819 */ /* 0x000fe400000006ff */
[----:B------:R-:W-:Y:S01]  /*4aa0*/  ISETP.NE.AND.EX P0, PT, RZ, UR31, PT, P0 ;  /* 0x0000001fff007c0c */ /* 0x000fe2000bf05300 */
[----:B------:R-:W4:Y:S01]  /*4ab0*/  @!UP4 LDCU UR5, c[0x0][0xb0c] ;  /* 0x00016180ff05c7ac */ /* 0x000f220008000800 */
[----:B---3--:R-:W-:Y:S07]  /*4ac0*/  UIMAD.WIDE.U32 UR6, UR14, UR8, URZ ;  /* 0x000000080e0672a5 */ /* 0x008fee000f8e00ff */
[----:B------:R-:W-:Y:S01]  /*4ad0*/  @!UP4 UMOV UR4, UR7 ;  /* 0x000000070004cc82 */ /* 0x000fe20008000000 */
[----:B----4-:R-:W-:Y:S02]  /*4ae0*/  @!UP4 UISETP.NE.AND UP0, UPT, UR5, 0x1, UPT ;  /* 0x000000010500c88c */ /* 0x010fe4000bf05270 */
[----:B------:R-:W-:Y:S02]  /*4af0*/  @!UP4 USHF.R.U32.HI UR4, URZ, UR9, UR4 ;  /* 0x00000009ff04c299 */ /* 0x000fe40008011604 */
[----:B------:R-:W-:Y:S02]  /*4b00*/  UIMAD.WIDE.U32 UR6, UR13, UR11, URZ ;  /* 0x0000000b0d0672a5 */ /* 0x000fe4000f8e00ff */
[----:B------:R-:W-:Y:S02]  /*4b10*/  @!UP4 USEL UR8, UR14, UR4, !UP0 ;  /* 0x000000040e08c287 */ /* 0x000fe4000c000000 */
[----:B------:R-:W-:Y:S03]  /*4b20*/  @!UP4 UISETP.NE.AND UP0, UPT, UR10, 0x1, UPT ;  /* 0x000000010a00c88c */ /* 0x000fe6000bf05270 */
[----:B------:R-:W-:Y:S02]  /*4b30*/  @!UP4 UMOV UR6, UR7 ;  /* 0x000000070006cc82 */ /* 0x000fe40008000000 */
[----:B------:R-:W3:Y:S02]  /*4b40*/  @!UP4 LDCU UR4, c[0x0][0xb20] ;  /* 0x00016400ff04c7ac */ /* 0x000ee40008000800 */
[----:B---3--:R-:W-:Y:S04]  /*4b50*/  @!UP4 USHF.R.U32.HI UR6, URZ, UR4, UR6 ;  /* 0x00000004ff06c299 */ /* 0x008fe80008011606 */
[----:B------:R-:W-:Y:S04]  /*4b60*/  @!UP4 USEL UR6, UR13, UR6, !UP0 ;  /* 0x000000060d06c287 */ /* 0x000fe8000c000000 */
[----:B------:R-:W-:Y:S02]  /*4b70*/  @!UP4 UIADD3 UR4, UPT, UPT, -UR8, UR6, URZ ;  /* 0x000000060804c290 */ /* 0x000fe4000fffe1ff */
[----:B------:R-:W-:Y:S02]  /*4b80*/  @!UP4 UIADD3 UR6, UPT, UPT, UR8, -UR6, URZ ;  /* 0x800000060806c290 */ /* 0x000fe4000fffe0ff */
[----:B------:R-:W-:Y:S02]  /*4b90*/  @!UP4 UIMAD UR14, UR4, UR5, UR14 ;  /* 0x00000005040ec2a4 */ /* 0x000fe4000f8e020e */
[----:B------:R-:W-:Y:S01]  /*4ba0*/  @!UP4 UIMAD UR13, UR6, UR10, UR13 ;  /* 0x0000000a060dc2a4 */ /* 0x000fe2000f8e020d */
[----:B------:R-:W-:Y:S11]  /*4bb0*/  BRA.U UP1, `(.L_x_86) ;  /* 0x0000000101107547 */ /* 0x000ff6000b800000 */
[----:B------:R-:W-:Y:S04]  /*4bc0*/  MOV R3, UR43 ;  /* 0x0000002b00037c02 */ /* 0x000fe80008000f00 */
[----:B------:R-:W-:Y:S04]  /*4bd0*/  SHF.L.U32 R3, R3, 0x1f, RZ ;  /* 0x0000001f03037819 */ /* 0x000fe800000006ff */
[----:B------:R-:W3:Y:S02]  /*4be0*/  SYNCS.PHASECHK.TRANS64.TRYWAIT P1, [UR21+0xd8], R3 ;  /* 0x0000d803ff0075a7 */ /* 0x000ee40008021115 */
[----:B---3--:R-:W-:Y:S05]  /*4bf0*/  @!P1 BRA `(.L_x_87) ;  /* 0x0000003400289947 */ /* 0x008fea0003800000 */
.L_x_86:
[----:B------:R-:W-:Y:S05]  /*4c00*/  BRA.U !UP6, `(.L_x_88) ;  /* 0x000000010e387547 */ /* 0x000fea000b800000 */
[----:B------:R-:W-:Y:S01]  /*4c10*/  UPLOP3.LUT UP2, UPT, UPT, UPT, UP5, 0x80, 0x8 ;  /* 0x000000000008789c */ /* 0x000fe20003f4f050 */
[----:B------:R-:W-:Y:S01]  /*4c20*/  HFMA2 R86, -RZ, RZ, 0, 5.9604644775390625e-08 ;  /* 0x00000001ff567431 */ /* 0x000fe200000001ff */
[----:B------:R-:W1:Y:S04]  /*4c30*/  LDCU.64 UR8, c[0x0][0x358] ;  /* 0x00006b00ff0877ac */ /* 0x000e680008000a00 */
[----:B------:R-:W-:Y:S05]  /*4c40*/  PLOP3.LUT P1, PT, PT, PT, UP2, 0x80, 0x8 ;  /* 0x000000000008781c */ /* 0x000fea0003f2f028 */
[----:B------:R-:W3:Y:S01]  /*4c50*/  @UP2 LDCU.64 UR4, c[0x0][0x888] ;  /* 0x00011100ff0427ac */ /* 0x000ee20008000a00 */
[----:B------:R-:W-:Y:S04]  /*4c60*/  @UP2 UIMAD UR6, UR36, UR30, URZ ;  /* 0x0000001e240622a4 */ /* 0x000fe8000f8e02ff */
[----:B---3--:R-:W-:Y:S06]  /*4c70*/  @UP2 UIMAD.WIDE UR4, UR6, 0x4, UR4 ;  /* 0x00000004060428a5 */ /* 0x008fec000f8e0204 */
[----:B------:R-:W-:Y:S02]  /*4c80*/  IMAD.U32 R4, RZ, RZ, UR4 ;  /* 0x00000004ff047e24 */ /* 0x000fe4000f8e00ff */
[----:B------:R-:W-:Y:S05]  /*4c90*/  IMAD.U32 R5, RZ, RZ, UR5 ;  /* 0x00000005ff057e24 */ /* 0x000fea000f8e00ff */
[----:B-1----:R-:W3:Y:S02]  /*4ca0*/  @P1 LDG.E R0, desc[UR8][R4.64] ;  /* 0x0000000804001981 */ /* 0x002ee4000c1e1900 */
[----:B---3--:R-:W-:Y:S01]  /*4cb0*/  @P1 R2UR UR45, R0 ;  /* 0x00000000002d12ca */ /* 0x008fe200000e0000 */
[----:B------:R-:W-:Y:S05]  /*4cc0*/  IMAD.MOV.U32 R0, RZ, RZ, 0x1 ;  /* 0x00000001ff007424 */ /* 0x000fea00078e00ff */
[----:B------:R-:W-:Y:S08]  /*4cd0*/  @!P1 PRMT R86, R0, 0x7610, R86 ;  /* 0x0000761000569816 */ /* 0x000ff00000000056 */
[----:B------:R-:W3:Y:S02]  /*4ce0*/  @!UP2 LDCU UR45, c[0x0][0x880] ;  /* 0x00011000ff2da7ac */ /* 0x000ee40008000800 */
.L_x_88:
[----:B---3--:R-:W-:Y:S01]  /*4cf0*/  @!P0 FSETP.EQ.AND P2, PT, RZ, UR45, PT ;  /* 0x0000002dff008c0b */ /* 0x008fe2000bf42000 */
[----:B------:R-:W-:Y:S01]  /*4d00*/  @!UPT UIADD3 URZ, UPT, UPT, URZ, URZ, URZ ;  /* 0x000000fffffff290 */ /* 0x000fe2000fffe0ff */
[----:B------:R-:W-:Y:S11]  /*4d10*/  @!P0 BRA `(.L_x_89) ;  /* 0x0000000000148947 */ /* 0x000ff60003800000 */
[----:B------:R-:W-:Y:S02]  /*4d20*/  LOP3.LUT P0, RZ, R86, 0xff, RZ, 0xc0, !PT ;  /* 0x000000ff56ff7812 */ /* 0x000fe4000780c0ff */
[----:B------:R-:W-:Y:S04]  /*4d30*/  PLOP3.LUT P2, PT, PT, PT, UP2, 0x80, 0x8 ;  /* 0x000000000008781c */ /* 0x000fe80003f4f028 */
[----:B------:R-:W-:Y:S07]  /*4d40*/  PLOP3.LUT P2, PT, P2, PT, PT, 0x8, 0x80 ;  /* 0x000000000080781c */ /* 0x000fee000174e170 */
[----:B------:R-:W-:Y:S11]  /*4d50*/  @P0 FSETP.EQ.AND P2, PT, RZ, UR45, PT ;  /* 0x0000002dff000c0b */ /* 0x000ff6000bf42000 */
[----:B------:R-:W-:Y:S02]  /*4d60*/  @!UPT UIADD3 URZ, UPT, UPT, URZ, URZ, URZ ;  /* 0x000000fffffff290 */ /* 0x000fe4000fffe0ff */
.L_x_89:
[----:B------:R-:W3:Y:S01]  /*4d70*/  SYNCS.PHASECHK.TRANS64.TRYWAIT P0, [UR21+0xc8], R2 ;  /* 0x0000c802ff0075a7 */ /* 0x000ee20008001115 */
[----:B------:R-:W-:Y:S02]  /*4d80*/  ELECT P1, URZ, PT ;  /* 0x0000000000ff782f */ /* 0x000fe40003820000 */
[----:B------:R-:W-:Y:S01]  /*4d90*/  IADD3 R10, PT, PT, R10, 0x1, RZ ;  /* 0x000000010a0a7810 */ /* 0x000fe20007ffe0ff */
[----:B---3--:R-:W-:Y:S10]  /*4da0*/  @!P0 BRA `(.L_x_90) ;  /* 0x0000003000d48947 */ /* 0x008ff40003800000 */
.L_x_156:
[----:B------:R-:W-:Y:S01]  /*4db0*/  PLOP3.LUT P1, PT, P2, P1, PT, 0xf2, 0x2f ;  /* 0x00000000002f781c */ /* 0x000fe20001723e72 */
[----:B------:R-:W-:Y:S01]  /*4dc0*/  UMOV UR6, 0x0 ;  /* 0x0000000000067882 */ /* 0x000fe20000000000 */
[----:B------:R-:W-:Y:S01]  /*4dd0*/  UMOV UR7, 0x10000000 ;  /* 0x1000000000077882 */ /* 0x000fe20000000000 */
[----:B------:R-:W-:Y:S01]  /*4de0*/  UMOV UR28, UR36 ;  /* 0x00000024001c7c82 */ /* 0x000fe20008000000 */
[----:B------:R-:W-:Y:S01]  /*4df0*/  UMOV UR12, UR36 ;  /* 0x00000024000c7c82 */ /* 0x000fe20008000000 */
[----:B------:R-:W-:Y:S01]  /*4e00*/  UMOV UR20, UR36 ;  /* 0x0000002400147c82 */ /* 0x000fe20008000000 */
[----:B------:R-:W-:Y:S02]  /*4e10*/  R2UR UR46, R88 ;  /* 0x00000000582e72ca */ /* 0x000fe400000e0000 */
[----:B------:R-:W-:Y:S05]  /*4e20*/  LOP3.LUT R11, R11, 0x1, RZ, 0x3c, !PT ;  /* 0x000000010b0b7812 */ /* 0x000fea00078e3cff */
[----:B-1----:R-:W-:Y:S01]  /*4e30*/  @!P1 IADD3 R2, P0, PT, R12, 0x580, RZ ;  /* 0x000005800c029810 */ /* 0x002fe20007f1e0ff */
[----:B------:R-:W-:Y:S01]  /*4e40*/  VOTEU.ALL UP1, P1 ;  /* 0x0000000000ff7886 */ /* 0x000fe20000820000 */
[----:B------:R-:W-:Y:S02]  /*4e50*/  VOTEU.ALL UP0, P1 ;  /* 0x0000000000ff7886 */ /* 0x000fe40000800000 */
[----:B------:R-:W-:Y:S01]  /*4e60*/  @!P1 R2UR UR5, R2 ;  /* 0x00000000020592ca */ /* 0x000fe200000e0000 */
[----:B------:R-:W-:Y:S01]  /*4e70*/  @!P1 IMAD.X R0, RZ, RZ, R13, P0 ;  /* 0x000000ffff009224 */ /* 0x000fe200000e060d */
[----:B------:R-:W-:Y:S01]  /*4e80*/  ISETP.NE.AND P0, PT, R10, 0x2, PT ;  /* 0x000000020a00780c */ /* 0x000fe20003f05270 */
[----:B------:R-:W-:Y:S02]  /*4e90*/  @!UP0 USHF.L.U32 UR35, UR48, 0x6, URZ ;  /* 0x0000000630238899 */ /* 0x000fe400080006ff */
[----:B------:R-:W-:Y:S01]  /*4ea0*/  @!UP0 UIMAD UR34, UR49, 0x50, URZ ;  /* 0x00000050312288a4 */ /* 0x000fe2000f8e02ff */
[----:B------:R-:W-:Y:S01]  /*4eb0*/  @!P1 R2UR UR4, R0 ;  /* 0x00000000000492ca */ /* 0x000fe200000e0000 */
[----:B------:R-:W-:Y:S01]  /*4ec0*/  @!UP0 UIADD3 UR32, UPT, UPT, UR21, 0x200, URZ ;  /* 0x0000020015208890 */ /* 0x000fe2000fffe0ff */
[----:B------:R-:W-:Y:S01]  /*4ed0*/  SEL R0, RZ, 0x1, P0 ;  /* 0x00000001ff007807 */ /* 0x000fe20000000000 */
[----:B------:R-:W-:Y:S01]  /*4ee0*/  @!UP0 UIADD3 UR33, UPT, UPT, UR21, 0xc0, URZ ;  /* 0x000000c015218890 */ /* 0x000fe2000fffe0ff */
[----:B------:R-:W-:Y:S01]  /*4ef0*/  SEL R10, R10, RZ, P0 ;  /* 0x000000ff0a0a7207 */ /* 0x000fe20000000000 */
[----:B------:R-:W-:Y:S01]  /*4f00*/  @!UP0 UIADD3 UR24, UPT, UPT, UR21, 0x600, URZ ;  /* 0x0000060015188890 */ /* 0x000fe2000fffe0ff */
[----:B------:R-:W-:Y:S01]  /*4f10*/  LOP3.LUT R9, R9, R0, RZ, 0x3c, !PT ;  /* 0x0000000009097212 */ /* 0x000fe200078e3cff */
[----:B------:R-:W-:Y:S01]  /*4f20*/  IMAD.U32 R2, RZ, RZ, UR5 ;  /* 0x00000005ff027e24 */ /* 0x000fe2000f8e00ff */
[----:B------:R-:W-:Y:S02]  /*4f30*/  @!UP0 UIADD3 UR26, UPT, UPT, UR34, 0x10, URZ ;  /* 0x00000010221a8890 */ /* 0x000fe4000fffe0ff */
[----:B------:R-:W-:Y:S01]  /*4f40*/  UMOV UR25, UR33 ;  /* 0x0000002100197c82 */ /* 0x000fe20008000000 */
[----:B------:R-:W-:Y:S01]  /*4f50*/  UMOV UR27, UR35 ;  /* 0x00000023001b7c82 */ /* 0x000fe20008000000 */
[----:B------:R-:W-:Y:S01]  /*4f60*/  @!UP0 UIADD3 UR8, UPT, UPT, UR21, 0xa00, URZ ;  /* 0x00000a0015088890 */ /* 0x000fe2000fffe0ff */
[----:B------:R-:W-:Y:S01]  /*4f70*/  IMAD.U32 R3, RZ, RZ, UR4 ;  /* 0x00000004ff037e24 */ /* 0x000fe2000f8e00ff */
[----:B------:R-:W-:Y:S01]  /*4f80*/  @!P1 R2UR UR4, R2 ;  /* 0x00000000020492ca */ /* 0x000fe200000e0000 */
[----:B------:R-:W-:Y:S01]  /*4f90*/  @!UP0 UIADD3 UR10, UPT, UPT, UR34, 0x20, URZ ;  /* 0x00000020220a8890 */ /* 0x000fe2000fffe0ff */
[----:B------:R-:W-:Y:S02]  /*4fa0*/  UMOV UR9, UR33 ;  /* 0x0000002100097c82 */ /* 0x000fe40008000000 */
[----:B------:R-:W-:Y:S01]  /*4fb0*/  @!P1 R2UR UR5, R3 ;  /* 0x00000000030592ca */ /* 0x000fe200000e0000 */
[----:B------:R-:W-:Y:S01]  /*4fc0*/  UMOV UR11, UR35 ;  /* 0x00000023000b7c82 */ /* 0x000fe20008000000 */
[----:B------:R-:W-:Y:S02]  /*4fd0*/  @!UP0 UIADD3 UR16, UPT, UPT, UR21, 0xe00, URZ ;  /* 0x00000e0015108890 */ /* 0x000fe4000fffe0ff */
[----:B------:R-:W-:Y:S01]  /*4fe0*/  @!UP0 UIADD3 UR18, UPT, UPT, UR34, 0x30, URZ ;  /* 0x0000003022128890 */ /* 0x000fe2000fffe0ff */
[----:B------:R-:W-:Y:S01]  /*4ff0*/  UMOV UR17, UR33 ;  /* 0x0000002100117c82 */ /* 0x000fe20008000000 */
[----:B------:R-:W-:Y:S01]  /*5000*/  UMOV UR19, UR35 ;  /* 0x0000002300137c82 */ /* 0x000fe20008000000 */
[----:B------:R-:W-:Y:S02]  /*5010*/  UIADD3 UR49, UPT, UPT, UR13, UR63, URZ ;  /* 0x0000003f0d317290 */ /* 0x000fe4000fffe0ff */
[----:B------:R-:W-:Y:S04]  /*5020*/  UIADD3 UR48, UPT, UPT, UR14, UR46, URZ ;  /* 0x0000002e0e307290 */ /* 0x000fe8000fffe0ff */
[----:B------:R1:W-:Y:S01]  /*5030*/  @!UP1 UTMALDG.3D [UR32], [UR4], desc[UR6] ;  /* 0x00000620040095b4 */ /* 0x0003e20008011000 */
[----:B------:R-:W-:Y:S05]  /*5040*/  VOTEU.ALL UP1, P1 ;  /* 0x0000000000ff7886 */ /* 0x000fea0000820000 */
[----:B------:R-:W-:Y:S01]  /*5050*/  @!UP1 UTMALDG.3D [UR24], [UR4], desc[UR6] ;  /* 0x00000618040095b4 */ /* 0x000fe20008011000 */
[----:B------:R-:W-:Y:S05]  /*5060*/  VOTEU.ALL UP1, P1 ;  /* 0x0000000000ff7886 */ /* 0x000fea0000820000 */
[----:B------:R3:W-:Y:S01]  /*5070*/  @!UP1 UTMALDG.3D [UR8], [UR4], desc[UR6] ;  /* 0x00000608040095b4 */ /* 0x0007e20008011000 */
[----:B------:R-:W-:Y:S01]  /*5080*/  UPLOP3.LUT UP1, UPT, UPT, UPT, UPT, 0x80, 0x8 ;  /* 0x000000000008789c */ /* 0x000fe20003f2f070 */
[----:B-1----:R-:W-:Y:S01]  /*5090*/  UMOV UR36, UR29 ;  /* 0x0000001d00247c82 */ /* 0x002fe20008000000 */
[----:B---3--:R-:W-:Y:S02]  /*50a0*/  @!UP0 UIADD3 UR8, UPT, UPT, UR21, 0x1200, URZ ;  /* 0x0000120015088890 */ /* 0x008fe4000fffe0ff */
[----:B------:R-:W-:Y:S01]  /*50b0*/  @!UP0 UIADD3 UR10, UPT, UPT, UR34, 0x40, URZ ;  /* 0x00000040220a8890 */ /* 0x000fe2000fffe0ff */
[----:B------:R-:W-:Y:S05]  /*50c0*/  VOTEU.ALL UP0, P1 ;  /* 0x0000000000ff7886 */ /* 0x000fea0000800000 */
[----:B------:R1:W-:Y:S01]  /*50d0*/  @!UP0 UTMALDG.3D [UR16], [UR4], desc[UR6] ;  /* 0x00000610040085b4 */ /* 0x0003e20008011000 */
[----:B------:R-:W-:Y:S05]  /*50e0*/  VOTEU.ALL UP0, P1 ;  /* 0x0000000000ff7886 */ /* 0x000fea0000800000 */
[----:B------:R1:W-:Y:S01]  /*50f0*/  @!UP0 UTMALDG.3D [UR8], [UR4], desc[UR6] ;  /* 0x00000608040085b4 */ /* 0x0003e20008011000 */
[----:B------:R1:W-:Y:S01]  /*5100*/  @!P1 SYNCS.ARRIVE.TRANS64.RED.A0TR RZ, [UR21+0xc0], R8 ;  /* 0x0000c008ffff99a7 */ /* 0x0003e20008300415 */
[----:B------:R-:W-:Y:S01]  /*5110*/  SYNCS.ARRIVE.TRANS64.RED.A1T0 RZ, [UR39], RZ ;  /* 0x000000ffffff79a7 */ /* 0x000fe20008100427 */
[----:B------:R-:W-:Y:S05]  /*5120*/  BRA.U UP3, `(.L_x_91) ;  /* 0xfffffff503147547 */ /* 0x000fea000b83ffff */
[----:B------:R-:W-:Y:S07]  /*5130*/  MOV R0, UR21 ;  /* 0x0000001500007c02 */ /* 0x000fee0008000f00 */
.L_x_92:
[----:B---3--:R-:W-:-:S04]  /*5140*/  SHF.L.U32 R2, R11, 0x1f, RZ ;  /* 0x0000001f0b027819 */ /* 0x008fc800000006ff */
[----:B------:R3:W4:Y:S03]  /*5150*/  SYNCS.PHASECHK.TRANS64.TRYWAIT P0, [R0+URZ+0xc8], R2 ;  /* 0x0000c802000075a7 */ /* 0x00072600080011ff */
[----:B----4-:R-:W-:Y:S05]  /*5160*/  @!P0 NANOSLEEP.SYNCS 0x989680 ;  /* 0x009896800000895d */ /* 0x010fea0003900000 */
[----:B------:R-:W4:Y:S02]  /*5170*/  @!P0 SYNCS.PHASECHK.TRANS64 P0, [R0+URZ+0xc8], R2 ;  /* 0x0000c802000085a7 */ /* 0x000f2400080010ff */
[----:B-12-4-:R-:W-:Y:S05]  /*5180*/  @P0 EXIT ;  /* 0x000000000000094d */ /* 0x016fea0003800000 */
[----:B------:R-:W-:Y:S05]  /*5190*/  BRA `(.L_x_92) ;  /* 0xfffffffc00e87947 */ /* 0x000fea000383ffff */
.L_x_83:
[----:B------:R-:W-:-:S06]  /*51a0*/  UISETP.GE.AND UP0, UPT, UR20, 0x4, UPT ;  /* 0x000000041400788c */ /* 0x000fcc000bf06270 */
[----:B------:R-:W-:-:S13]  /*51b0*/  PLOP3.LUT P0, PT, PT, PT, UP0, 0x80, 0x8 ;  /* 0x000000000008781c */ /* 0x000fda0003f0f008 */
[----:B-1----:R-:W-:Y:S05]  /*51c0*/  @!P0 EXIT ;  /* 0x000000000000894d */ /* 0x002fea0003800000 */
[----:B------:R-:W1:Y:S08]  /*51d0*/  S2UR UR4, SR_CgaCtaId ;  /* 0x00000000000479c3 */ /* 0x000e700000008800 */
[----:B------:R-:W-:Y:S01]  /*51e0*/  BAR.SYNC.DEFER_BLOCKING 0x6, 0xa0 ;  /* 0x0182800000007b1d */ /* 0x000fe20000010000 */
[----:B------:R-:W-:Y:S01]  /*51f0*/  SHF.R.U32.HI R81, RZ, 0x4, R93 ;  /* 0x00000004ff517819 */ /* 0x000fe2000001165d */
[C---:B------:R-:W-:Y:S01]  /*5200*/  IMAD.U32 R2, R93.reuse, 0x10000, RZ ;  /* 0x000100005d027824 */ /* 0x040fe200078e00ff */
[----:B------:R-:W-:Y:S01]  /*5210*/  CS2R R90, SRZ ;  /* 0x00000000005a7805 */ /* 0x000fe2000001ff00 */
[----:B------:R-:W-:Y:S01]  /*5220*/  IMAD.SHL.U32 R3, R93, 0x10, RZ ;  /* 0x000000105d037824 */ /* 0x000fe200078e00ff */
[----:B------:R-:W-:Y:S01]  /*5230*/  LOP3.LUT R81, R81, 0x1, RZ, 0xc0, !PT ;  /* 0x0000000151517812 */ /* 0x000fe200078ec0ff */
[----:B------:R-:W-:-:S02]  /*5240*/  UMOV UR46, 0x400 ;  /* 0x00000400002e7882 */ /* 0x000fc40000000000 */
[----:B------:R-:W2:Y:S01]  /*5250*/  LDC.64 R84, c[0x0][0x8b0] ;  /* 0x00022c00ff547b82 */ /* 0x000ea20000000a00 */
[----:B------:R-:W-:Y:S01]  /*5260*/  LOP3.LUT R2, R2, 0x600000, RZ, 0xc0, !PT ;  /* 0x0060000002027812 */ /* 0x000fe200078ec0ff */
[----:B------:R-:W-:Y:S01]  /*5270*/  IMAD.MOV.U32 R92, RZ, RZ, RZ ;  /* 0x000000ffff5c7224 */ /* 0x000fe200078e00ff */
[----:B------:R-:W-:Y:S01]  /*5280*/  LOP3.LUT R3, R3, 0xf0, RZ, 0xc0, !PT ;  /* 0x000000f003037812 */ /* 0x000fe200078ec0ff */
[----:B------:R-:W-:Y:S01]  /*5290*/  IMAD.MOV.U32 R89, RZ, RZ, RZ ;  /* 0x000000ffff597224 */ /* 0x000fe200078e00ff */
[----:B------:R-:W-:Y:S01]  /*52a0*/  LOP3.LUT R81, R81, 0x60, R93, 0xf8, !PT ;  /* 0x0000006051517812 */ /* 0x000fe200078ef85d */
[----:B------:R-:W3:Y:S01]  /*52b0*/  LDCU UR58, c[0x0][0x370] ;  /* 0x00006e00ff3a77ac */ /* 0x000ee20008000800 */
[----:B------:R-:W-:Y:S01]  /*52c0*/  LOP3.LUT R93, R93, 0x60, RZ, 0xc0, !PT ;  /* 0x000000605d5d7812 */ /* 0x000fe200078ec0ff */
[----:B------:R-:W4:Y:S02]  /*52d0*/  LDC.64 R82, c[0x0][0x8a8] ;  /* 0x00022a00ff527b82 */ /* 0x000f240000000a00 */
[----:B------:R-:W-:Y:S01]  /*52e0*/  IMAD R81, R81, 0x8, R3 ;  /* 0x0000000851517824 */ /* 0x000fe200078e0203 */
[----:B------:R-:W2:Y:S01]  /*52f0*/  LDCU UR44, c[0x0][0xb0c] ;  /* 0x00016180ff2c77ac */ /* 0x000ea20008000800 */
[----:B------:R-:W2:Y:S01]  /*5300*/  LDCU UR40, c[0x0][0xb30] ;  /* 0x00016600ff2877ac */ /* 0x000ea20008000800 */
[----:B-1----:R-:W-:Y:S01]  /*5310*/  ULEA UR46, UR4, UR46, 0x18 ;  /* 0x0000002e042e7291 */ /* 0x002fe2000f8ec0ff */
[----:B------:R-:W1:Y:S01]  /*5320*/  LDCU.64 UR56, c[0x0][0x888] ;  /* 0x00011100ff3877ac */ /* 0x000e620008000a00 */
[----:B------:R-:W1:Y:S07]  /*5330*/  LDCU.64 UR42, c[0x0][0xb28] ;  /* 0x00016500ff2a77ac */ /* 0x000e6e0008000a00 */
[----:B------:R-:W3:Y:S01]  /*5340*/  LDS R0, [UR46+0x190] ;  /* 0x0001902eff007984 */ /* 0x000ee20008000800 */
[----:B------:R-:W1:Y:S01]  /*5350*/  LDCU.64 UR60, c[0x0][0x890] ;  /* 0x00011200ff3c77ac */ /* 0x000e620008000a00 */
[----:B------:R-:W1:Y:S01]  /*5360*/  LDCU.128 UR52, c[0x0][0xb10] ;  /* 0x00016200ff3477ac */ /* 0x000e620008000c00 */
[----:B------:R-:W1:Y:S01]  /*5370*/  LDCU UR51, c[0x0][0x374] ;  /* 0x00006e80ff3377ac */ /* 0x000e620008000800 */
[----:B------:R-:W-:Y:S01]  /*5380*/  UMOV UR39, URZ ;  /* 0x000000ff00277c82 */ /* 0x000fe20008000000 */
[----:B-1234-:R-:W-:-:S07]  /*5390*/  IMAD.IADD R2, R0, 0x1, R2 ;  /* 0x0000000100027824 */ /* 0x01efce00078e0202 */
.L_x_109:
[----:B------:R-:W-:Y:S02]  /*53a0*/  LEA R8, R89, UR46, 0x3 ;  /* 0x0000002e59087c11 */ /* 0x000fe4000f8e18ff */
[----:B------:R-:W-:Y:S02]  /*53b0*/  SHF.L.U32 R0, R91, 0x1f, RZ ;  /* 0x0000001f5b007819 */ /* 0x000fe400000006ff */
[----:B-1----:R-:W-:Y:S02]  /*53c0*/  LEA R4, R89, UR46, 0x4 ;  /* 0x0000002e59047c11 */ /* 0x002fe4000f8e20ff */
[----:B------:R-:W1:Y:S02]  /*53d0*/  SYNCS.PHASECHK.TRANS64.TRYWAIT P0, [R8+URZ+0xe0], R0 ;  /* 0x0000e000080075a7 */ /* 0x000e6400080011ff */
[----:B-12---:R-:W-:Y:S05]  /*53e0*/  @!P0 BRA `(.L_x_93) ;  /* 0x0000002c005c8947 */ /* 0x006fea0003800000 */
.L_x_157:
[----:B------:R-:W2:Y:S01]  /*53f0*/  LDS.128 R4, [R4+0x170] ;  /* 0x0001700004047984 */ /* 0x000ea20000000c00 */
[----:B------:R-:W-:Y:S01]  /*5400*/  UISETP.GE.AND UP0, UPT, UR41, 0x1, UPT ;  /* 0x000000012900788c */ /* 0x000fe2000bf06270 */
[----:B------:R-:W-:Y:S01]  /*5410*/  @!PT LDS RZ, [RZ] ;  /* 0x00000000fffff984 */ /* 0x000fe20000000800 */
[----:B------:R-:W-:Y:S01]  /*5420*/  @!PT LDS RZ, [RZ] ;  /* 0x00000000fffff984 */ /* 0x000fe20000000800 */
[----:B------:R-:W-:Y:S01]  /*5430*/  @!PT LDS RZ, [RZ] ;  /* 0x00000000fffff984 */ /* 0x000fe20000000800 */
[----:B------:R-:W-:Y:S01]  /*5440*/  @!PT LDS RZ, [RZ] ;  /* 0x00000000fffff984 */ /* 0x000fe20000000800 */
[----:B------:R3:W-:Y:S06]  /*5450*/  MEMBAR.ALL.CTA ;  /* 0x0000000000007992 */ /* 0x0007ec0000008000 */
[----:B---3--:R-:W3:Y:S01]  /*5460*/  FENCE.VIEW.ASYNC.S ;  /* 0x00000000000073c6 */ /* 0x008ee20000000000 */
[----:B--2---:R-:W-:Y:S11]  /*5470*/  LOP3.LUT P0, RZ, R6, 0x1, RZ, 0xc0, !PT ;  /* 0x0000000106ff7812 */ /* 0x004ff6000780c0ff */
[----:B------:R-:W-:Y:S02]  /*5480*/  @!UPT UIADD3 URZ, UPT, UPT, URZ, URZ, URZ ;  /* 0x000000fffffff290 */ /* 0x000fe4000fffe0ff */
[----:B---3--:R-:W-:Y:S01]  /*5490*/  VOTEU.ANY UP1, P0 ;  /* 0x0000000000ff7886 */ /* 0x008fe20000020100 */
[----:B------:R-:W-:Y:S01]  /*54a0*/  PLOP3.LUT P0, PT, PT, PT, UP1, 0x80, 0x8 ;  /* 0x000000000008781c */ /* 0x000fe20003f0f018 */
[----:B------:R-:W-:Y:S11]  /*54b0*/  UP2UR UR50, UPR, URZ, 0x2 ;  /* 0x00000002ff327883 */ /* 0x000ff60008000000 */
[----:B------:R-:W-:Y:S01]  /*54c0*/  @!UPT UIADD3 URZ, UPT, UPT, URZ, URZ, URZ ;  /* 0x000000fffffff290 */ /* 0x000fe2000fffe0ff */
        /* <DEDUP_REMOVED lines=13> */
[----:B------:R-:W2:Y:S01]  /*55a0*/  LDCU UR12, c[0x0][0xb20] ;  /* 0x00016400ff0c77ac */ /* 0x000ea20008000800 */
[----:B------:R-:W-:Y:S02]  /*55b0*/  UIMAD.WIDE.U32 UR4, UR51, UR55, URZ ;  /* 0x00000037330472a5 */ /* 0x000fe4000f8e00ff */
[----:B------:R-:W-:Y:S02]  /*55c0*/  UIMAD.WIDE.U32 UR6, UR58, UR52, URZ ;  /* 0x000000343a0672a5 */ /* 0x000fe4000f8e00ff */
[----:B------:R-:W-:Y:S02]  /*55d0*/  UISETP.NE.AND UP0, UPT, UR54, 0x1, UPT ;  /* 0x000000013600788c */ /* 0x000fe4000bf05270 */
[----:B------:R-:W-:Y:S02]  /*55e0*/  UIMAD.WIDE.U32 UR8, UR37, UR55, URZ ;  /* 0x00000037250872a5 */ /* 0x000fe4000f8e00ff */
[----:B------:R-:W-:Y:S02]  /*55f0*/  UISETP.NE.AND UP1, UPT, UR44, 0x1, UPT ;  /* 0x000000012c00788c */ /* 0x000fe4000bf25270 */
[----:B------:R-:W-:Y:S02]  /*5600*/  UIMAD.WIDE.U32 UR10, UR38, UR52, URZ ;  /* 0x00000034260a72a5 */ /* 0x000fe4000f8e00ff */
[----:B------:R-:W-:Y:S01]  /*5610*/  UISETP.NE.AND UP2, UPT, UR41, 0x1, UPT ;  /* 0x000000012900788c */ /* 0x000fe2000bf45270 */
[----:B------:R-:W-:Y:S02]  /*5620*/  UMOV UR4, UR5 ;  /* 0x0000000500047c82 */ /* 0x000fe40008000000 */
[----:B--2---:R-:W-:Y:S03]  /*5630*/  USHF.R.U32.HI UR5, URZ, UR12, UR4 ;  /* 0x0000000cff057299 */ /* 0x004fe60008011604 */
[----:B------:R-:W-:Y:S02]  /*5640*/  UMOV UR4, UR7 ;  /* 0x0000000700047c82 */ /* 0x000fe40008000000 */
[----:B------:R-:W-:Y:S02]  /*5650*/  USHF.R.U32.HI UR7, URZ, UR53, UR4 ;  /* 0x00000035ff077299 */ /* 0x000fe40008011604 */
[----:B------:R-:W-:Y:S02]  /*5660*/  USEL UR4, UR51, UR5, !UP0 ;  /* 0x0000000533047287 */ /* 0x000fe4000c000000 */
[----:B------:R-:W-:Y:S01]  /*5670*/  USEL UR7, UR58, UR7, !UP1 ;  /* 0x000000073a077287 */ /* 0x000fe2000c800000 */
[----:B------:R-:W-:Y:S01]  /*5680*/  UMOV UR5, UR9 ;  /* 0x0000000900057c82 */ /* 0x000fe20008000000 */
[----:B------:R-:W-:Y:S02]  /*5690*/  UIMAD.WIDE.U32 UR8, UR4, UR42, URZ ;  /* 0x0000002a040872a5 */ /* 0x000fe4000f8e00ff */
[----:B------:R-:W-:Y:S03]  /*56a0*/  USHF.R.U32.HI UR6, URZ, UR12, UR5 ;  /* 0x0000000cff067299 */ /* 0x000fe60008011605 */
[----:B------:R-:W-:Y:S01]  /*56b0*/  UMOV UR5, UR11 ;  /* 0x0000000b00057c82 */ /* 0x000fe20008000000 */
[----:B------:R-:W-:Y:S02]  /*56c0*/  UIMAD.WIDE.U32 UR10, UR7, UR42, URZ ;  /* 0x0000002a070a72a5 */ /* 0x000fe4000f8e00ff */
[----:B------:R-:W-:Y:S02]  /*56d0*/  USEL UR6, UR37, UR6, !UP0 ;  /* 0x0000000625067287 */ /* 0x000fe4000c000000 */
[----:B------:R-:W-:Y:S01]  /*56e0*/  USHF.R.U32.HI UR5, URZ, UR53, UR5 ;  /* 0x00000035ff057299 */ /* 0x000fe20008011605 */
[----:B------:R-:W-:Y:S02]  /*56f0*/  UMOV UR8, UR9 ;  /* 0x0000000900087c82 */ /* 0x000fe40008000000 */
[----:B------:R-:W-:Y:S01]  /*5700*/  UMOV UR10, UR11 ;  /* 0x0000000b000a7c82 */ /* 0x000fe20008000000 */
[----:B------:R-:W-:Y:S02]  /*5710*/  @UP2 USHF.R.U32.HI UR4, URZ, UR43, UR8 ;  /* 0x0000002bff042299 */ /* 0x000fe40008011608 */
[----:B------:R-:W-:Y:S02]  /*5720*/  @UP2 USHF.R.U32.HI UR7, URZ, UR43, UR10 ;  /* 0x0000002bff072299 */ /* 0x000fe4000801160a */
[----:B------:R-:W-:Y:S02]  /*5730*/  UIMAD UR4, UR41, UR4, URZ ;  /* 0x00000004290472a4 */ /* 0x000fe4000f8e02ff */
[----:B------:R-:W-:Y:S02]  /*5740*/  UIMAD.WIDE.U32 UR10, UR6, UR42, URZ ;  /* 0x0000002a060a72a5 */ /* 0x000fe4000f8e00ff */
[----:B------:R-:W-:Y:S02]  /*5750*/  USEL UR5, UR38, UR5, !UP1 ;  /* 0x0000000526057287 */ /* 0x000fe4000c800000 */
[----:B------:R-:W-:Y:S02]  /*5760*/  UIMAD UR8, UR41, UR7, URZ ;  /* 0x00000007290872a4 */ /* 0x000fe4000f8e02ff */
[----:B------:R-:W-:Y:S03]  /*5770*/  UISETP.GE.AND UP0, UPT, UR6, UR4, UPT ;  /* 0x000000040600728c */ /* 0x000fe6000bf06270 */
[----:B------:R-:W-:Y:S01]  /*5780*/  UMOV UR4, UR11 ;  /* 0x0000000b00047c82 */ /* 0x000fe20008000000 */
[----:B------:R-:W-:Y:S02]  /*5790*/  UISETP.GE.OR UP0, UPT, UR5, UR8, UP0 ;  /* 0x000000080500728c */ /* 0x000fe40008706670 */
[----:B------:R-:W-:Y:S02]  /*57a0*/  USHF.R.U32.HI UR4, URZ, UR43, UR4 ;  /* 0x0000002bff047299 */ /* 0x000fe40008011604 */
[----:B------:R-:W-:Y:S02]  /*57b0*/  UIMAD.WIDE.U32 UR8, UR5, UR42, URZ ;  /* 0x0000002a050872a5 */ /* 0x000fe4000f8e00ff */
[----:B------:R-:W-:Y:S02]  /*57c0*/  USEL UR11, UR6, UR4, !UP2 ;  /* 0x00000004060b7287 */ /* 0x000fe4000d000000 */
[----:B------:R-:W-:Y:S02]  /*57d0*/  UIADD3 UR8, UPT, UPT, -UR5, URZ, URZ ;  /* 0x000000ff05087290 */ /* 0x000fe4000fffe1ff */
[----:B------:R-:W-:Y:S01]  /*57e0*/  UIADD3 UR10, UPT, UPT, -UR11, URZ, URZ ;  /* 0x000000ff0b0a7290 */ /* 0x000fe2000fffe1ff */
[----:B------:R-:W-:Y:S01]  /*57f0*/  @!UP0 UMOV UR4, UR9 ;  /* 0x0000000900048c82 */ /* 0x000fe20008000000 */
[----:B------:R-:W-:Y:S02]  /*5800*/  UIADD3 UR9, UPT, UPT, -UR6, URZ, URZ ;  /* 0x000000ff06097290 */ /* 0x000fe4000fffe1ff */
[----:B------:R-:W-:Y:S02]  /*5810*/  @!UP0 USHF.R.U32.HI UR4, URZ, UR43, UR4 ;  /* 0x0000002bff048299 */ /* 0x000fe40008011604 */
[----:B------:R-:W-:Y:S02]  /*5820*/  UIMAD UR10, UR41, UR10, UR6 ;  /* 0x0000000a290a72a4 */ /* 0x000fe4000f8e0206 */
[----:B------:R-:W-:Y:S04]  /*5830*/  @!UP0 USEL UR4, UR5, UR4, !UP2 ;  /* 0x0000000405048287 */ /* 0x000fe8000d000000 */
[----:B------:R-:W-:Y:S02]  /*5840*/  @!UP0 UIMAD UR10, UR7, UR10, UR4 ;  /* 0x0000000a070a82a4 */ /* 0x000fe4000f8e0204 */
[----:B------:R-:W-:Y:S02]  /*5850*/  @!UP0 UIADD3 UR11, UPT, UPT, UR11, -UR4, URZ ;  /* 0x800000040b0b8290 */ /* 0x000fe4000fffe0ff */
[----:B------:R-:W-:Y:S02]  /*5860*/  UIMAD UR7, UR44, UR8, UR38 ;  /* 0x000000082c0772a4 */ /* 0x000fe4000f8e0226 */
[----:B------:R-:W-:Y:S02]  /*5870*/  @!UP0 UIMAD UR6, UR11, UR41, UR5 ;  /* 0x000000290b0682a4 */ /* 0x000fe4000f8e0205 */
[----:B------:R-:W-:Y:S01]  /*5880*/  UIMAD UR4, UR54, UR9, UR37 ;  /* 0x00000009360472a4 */ /* 0x000fe2000f8e0225 */
[----:B------:R-:W-:Y:S02]  /*5890*/  @!UP0 UMOV UR5, UR10 ;  /* 0x0000000a00058c82 */ /* 0x000fe40008000000 */
[----:B------:R-:W-:Y:S02]  /*58a0*/  UIMAD UR38, UR5, UR44, UR7 ;  /* 0x0000002c052672a4 */ /* 0x000fe4000f8e0207 */
[----:B------:R-:W-:Y:S11]  /*58b0*/  UIMAD UR37, UR6, UR54, UR4 ;  /* 0x00000036062572a4 */ /* 0x000ff6000f8e0204 */
[----:B------:R-:W-:Y:S01]  /*58c0*/  @!UPT UIADD3 URZ, UPT, UPT, URZ, URZ, URZ ;  /* 0x000000fffffff290 */ /* 0x000fe2000fffe0ff */
.L_x_94:
[----:B------:R-:W-:Y:S01]  /*58d0*/  UISETP.NE.AND UP0, UPT, UR40, 0x1, UPT ;  /* 0x000000012800788c */ /* 0x000fe2000bf05270 */
[----:B------:R-:W-:Y:S01]  /*58e0*/  ISETP.NE.U32.AND P1, PT, R84, RZ, PT ;  /* 0x000000ff5400720c */ /* 0x000fe20003f25070 */
[----:B------:R-:W-:Y:S02]  /*58f0*/  UISETP.NE.U32.AND UP3, UPT, UR60, URZ, UPT ;  /* 0x000000ff3c00728c */ /* 0x000fe4000bf65070 */
[----:B------:R-:W-:Y:S01]  /*5900*/  UISETP.NE.AND UP4, UPT, UR62, URZ, UPT ;  /* 0x000000ff3e00728c */ /* 0x000fe2000bf85270 */
[----:B------:R-:W-:Y:S01]  /*5910*/  ISETP.NE.AND.EX P1, PT, R85, RZ, PT, P1 ;  /* 0x000000ff5500720c */ /* 0x000fe20003f25310 */
[----:B------:R-:W-:Y:S04]  /*5920*/  UISETP.NE.AND.EX UP3, UPT, UR61, URZ, UPT, UP3 ;  /* 0x000000ff3d00728c */ /* 0x000fe8000bf65330 */
[----:B------:R-:W-:Y:S01]  /*5930*/  PLOP3.LUT P2, PT, PT, PT, UP4, 0x80, 0x8 ;  /* 0x000000000008781c */ /* 0x000fe20003f4f048 */
[----:B------:R-:W2:Y:S01]  /*5940*/  @!UP0 LDCU.128 UR12, c[0x0][0xb10] ;  /* 0x00016200ff0c87ac */ /* 0x000ea20008000c00 */
[----:B------:R-:W3:Y:S01]  /*5950*/  @!UP0 LDCU UR5, c[0x0][0xb0c] ;  /* 0x00016180ff0587ac */ /* 0x000ee20008000800 */
[----:B------:R-:W4:Y:S01]  /*5960*/  @!UP0 LDCU UR10, c[0x0][0xb20] ;  /* 0x00016400ff0a87ac */ /* 0x000f220008000800 */
[----:B--2---:R-:W-:Y:S02]  /*5970*/  UIMAD.WIDE.U32 UR8, UR38, UR12, URZ ;  /* 0x0000000c260872a5 */ /* 0x004fe4000f8e00ff */
[----:B------:R-:W-:Y:S02]  /*5980*/  UIMAD.WIDE.U32 UR6, UR37, UR15, URZ ;  /* 0x0000000f250672a5 */ /* 0x000fe4000f8e00ff */
[----:B------:R-:W-:Y:S03]  /*5990*/  @!UP0 UISETP.NE.AND UP1, UPT, UR14, 0x1, UPT ;  /* 0x000000010e00888c */ /* 0x000fe6000bf25270 */
[----:B------:R-:W-:Y:S01]  /*59a0*/  @!UP0 UMOV UR4, UR9 ;  /* 0x0000000900048c82 */ /* 0x000fe20008000000 */
[----:B---3--:R-:W-:Y:S02]  /*59b0*/  @!UP0 UISETP.NE.AND UP2, UPT, UR5, 0x1, UPT ;  /* 0x000000010500888c */ /* 0x008fe4000bf45270 */
[----:B------:R-:W-:Y:S01]  /*59c0*/  @!UP0 USHF.R.U32.HI UR4, URZ, UR13, UR4 ;  /* 0x0000000dff048299 */ /* 0x000fe20008011604 */
[----:B------:R-:W-:Y:S02]  /*59d0*/  @!UP0 UMOV UR6, UR7 ;  /* 0x0000000700068c82 */ /* 0x000fe40008000000 */
[----:B----4-:R-:W-:Y:S02]  /*59e0*/  @!UP0 USHF.R.U32.HI UR6, URZ, UR10, UR6 ;  /* 0x0000000aff068299 */ /* 0x010fe40008011606 */
[----:B------:R-:W-:Y:S02]  /*59f0*/  @!UP0 USEL UR7, UR38, UR4, !UP2 ;  /* 0x0000000426078287 */ /* 0x000fe4000d000000 */
[----:B------:R-:W-:Y:S04]  /*5a00*/  @!UP0 USEL UR6, UR37, UR6, !UP1 ;  /* 0x0000000625068287 */ /* 0x000fe8000c800000 */
[----:B------:R-:W-:Y:S02]  /*5a10*/  @!UP0 UIADD3 UR4, UPT, UPT, -UR7, UR6, URZ ;  /* 0x0000000607048290 */ /* 0x000fe4000fffe1ff */
[----:B------:R-:W-:Y:S02]  /*5a20*/  @!UP0 UIADD3 UR6, UPT, UPT, UR7, -UR6, URZ ;  /* 0x8000000607068290 */ /* 0x000fe4000fffe0ff */
[----:B------:R-:W-:Y:S02]  /*5a30*/  @!UP0 UIMAD UR38, UR4, UR5, UR38 ;  /* 0x00000005042682a4 */ /* 0x000fe4000f8e0226 */
[----:B------:R-:W-:Y:S01]  /*5a40*/  @!UP0 UIMAD UR37, UR6, UR14, UR37 ;  /* 0x0000000e062582a4 */ /* 0x000fe2000f8e0225 */
[----:B------:R-:W-:Y:S11]  /*5a50*/  BRA.U !UP3, `(.L_x_95) ;  /* 0x000000010b407547 */ /* 0x000ff6000b800000 */
[----:B------:R-:W-:Y:S01]  /*5a60*/  UISETP.NE.U32.AND UP0, UPT, UR56, URZ, UPT ;  /* 0x000000ff3800728c */ /* 0x000fe2000bf05070 */
[----:B------:R-:W-:Y:S01]  /*5a70*/  HFMA2 R86, -RZ, RZ, 0, 5.9604644775390625e-08 ;  /* 0x00000001ff567431 */ /* 0x000fe200000001ff */
[----:B------:R-:W2:Y:S01]  /*5a80*/  LDCU.64 UR8, c[0x0][0x358] ;  /* 0x00006b00ff0877ac */ /* 0x000ea20008000a00 */
[----:B-1----:R-:W-:Y:S01]  /*5a90*/  IMAD.MOV.U32 R0, RZ, RZ, 0x1 ;  /* 0x00000001ff007424 */ /* 0x002fe200078e00ff */
[----:B------:R-:W-:Y:S06]  /*5aa0*/  UISETP.NE.AND.EX UP0, UPT, UR57, URZ, UPT, UP0 ;  /* 0x000000ff3900728c */ /* 0x000fec000bf05300 */
[----:B------:R-:W-:Y:S05]  /*5ab0*/  PLOP3.LUT P0, PT, PT, PT, UP0, 0x80, 0x8 ;  /* 0x000000000008781c */ /* 0x000fea0003f0f008 */
[----:B------:R-:W1:Y:S01]  /*5ac0*/  @UP0 LDCU.64 UR4, c[0x0][0x888] ;  /* 0x00011100ff0407ac */ /* 0x000e620008000a00 */
[----:B------:R-:W-:Y:S07]  /*5ad0*/  @UP0 UIMAD UR6, UR36, UR60, URZ ;  /* 0x0000003c240602a4 */ /* 0x000fee000f8e02ff */
[----:B------:R-:W-:Y:S01]  /*5ae0*/  @!P0 PRMT R86, R0, 0x7610, R86 ;  /* 0x0000761000568816 */ /* 0x000fe20000000056 */
[----:B-1----:R-:W-:Y:S06]  /*5af0*/  @UP0 UIMAD.WIDE UR4, UR6, 0x4, UR4 ;  /* 0x00000004060408a5 */ /* 0x002fec000f8e0204 */
[----:B------:R-:W-:Y:S02]  /*5b00*/  IMAD.U32 R4, RZ, RZ, UR4 ;  /* 0x00000004ff047e24 */ /* 0x000fe4000f8e00ff */
[----:B------:R-:W-:Y:S05]  /*5b10*/  IMAD.U32 R5, RZ, RZ, UR5 ;  /* 0x00000005ff057e24 */ /* 0x000fea000f8e00ff */
[----:B--2---:R-:W2:Y:S02]  /*5b20*/  @P0 LDG.E R4, desc[UR8][R4.64] ;  /* 0x0000000804040981 */ /* 0x004ea4000c1e1900 */
[----:B--2---:R-:W-:Y:S11]  /*5b30*/  @P0 R2UR UR45, R4 ;  /* 0x00000000042d02ca */ /* 0x004ff600000e0000 */
[----:B------:R-:W-:Y:S03]  /*5b40*/  @!UPT UIADD3 URZ, UPT, UPT, URZ, URZ, URZ ;  /* 0x000000fffffff290 */ /* 0x000fe6000fffe0ff */
[----:B------:R-:W2:Y:S02]  /*5b50*/  @!UP0 LDCU UR45, c[0x0][0x880] ;  /* 0x00011000ff2d87ac */ /* 0x000ea40008000800 */
.L_x_95:
[----:B------:R-:W-:Y:S05]  /*5b60*/  @!P1 BRA `(.L_x_96) ;  /* 0x0000000000249947 */ /* 0x000fea0003800000 */
[----:B------:R-:W-:Y:S01]  /*5b70*/  ISETP.NE.U32.AND P0, PT, R82, RZ, PT ;  /* 0x000000ff5200720c */ /* 0x000fe20003f05070 */
[----:B------:R-:W3:Y:S03]  /*5b80*/  LDCU.64 UR4, c[0x0][0x358] ;  /* 0x00006b00ff0477ac */ /* 0x000ee60008000a00 */
[----:B------:R-:W-:Y:S11]  /*5b90*/  ISETP.NE.AND.EX P0, PT, R83, RZ, PT, P0 ;  /* 0x000000ff5300720c */ /* 0x000ff60003f05300 */
[----:B------:R-:W-:Y:S02]  /*5ba0*/  @!UPT UIADD3 URZ, UPT, UPT, URZ, URZ, URZ ;  /* 0x000000fffffff290 */ /* 0x000fe4000fffe0ff */
[----:B------:R-:W4:Y:S01]  /*5bb0*/  @P0 LDC.64 R4, c[0x0][0x8a8] ;  /* 0x00022a00ff040b82 */ /* 0x000f220000000a00 */
[----:B-1----:R-:W-:Y:S04]  /*5bc0*/  @P0 IMAD R0, R84, UR36, RZ ;  /* 0x0000002454000c24 */ /* 0x002fe8000f8e02ff */
[----:B----4-:R-:W-:Y:S05]  /*5bd0*/  @P0 IMAD.WIDE R4, R0, 0x4, R4 ;  /* 0x0000000400040825 */ /* 0x010fea00078e0204 */
[----:B---3-5:R3:W5:Y:S02]  /*5be0*/  @P0 LDG.E R16, desc[UR4][R4.64] ;  /* 0x0000000404100981 */ /* 0x028764000c1e1900 */
[----:B---3--:R-:W4:Y:S02]  /*5bf0*/  @!P0 LDC R16, c[0x0][0x8a0] ;  /* 0x00022800ff108b82 */ /* 0x008f240000000800 */
.L_x_96:
[----:B------:R-:W-:Y:S01]  /*5c00*/  UISETP.NE.AND UP4, UPT, UR62, URZ, UPT ;  /* 0x000000ff3e00728c */ /* 0x000fe2000bf85270 */
[----:B--2---:R-:W-:Y:S01]  /*5c10*/  @P2 FSETP.NEU.AND P1, PT, RZ, UR45, PT ;  /* 0x0000002dff002c0b */ /* 0x004fe2000bf2d000 */
[----:B------:R-:W-:Y:S01]  /*5c20*/  UPLOP3.LUT UP2, UPT, UPT, UPT, UPT, 0x40, 0x4 ;  /* 0x000000000004789c */ /* 0x000fe20003f4e870 */
[----:B------:R-:W-:Y:S01]  /*5c30*/  @P2 LOP3.LUT P0, RZ, R86, 0xff, RZ, 0xc0, !PT ;  /* 0x000000ff56ff2812 */ /* 0x000fe2000780c0ff */
[----:B------:R-:W-:Y:S01]  /*5c40*/  ULEA UR47, UR39, UR46, 0x3 ;  /* 0x0000002e272f7291 */ /* 0x000fe2000f8e18ff */
[----:B------:R-:W-:Y:S01]  /*5c50*/  SHF.L.U32 R3, R92, 0x1f, RZ ;  /* 0x0000001f5c037819 */ /* 0x000fe200000006ff */
[----:B------:R-:W-:Y:S01]  /*5c60*/  VIADD R89, R89, 0x1 ;  /* 0x0000000159597836 */ /* 0x000fe20000000000 */
[----:B------:R-:W-:Y:S02]  /*5c70*/  CS2R R78, SRZ ;  /* 0x00000000004e7805 */ /* 0x000fe4000001ff00 */
[----:B------:R-:W-:Y:S02]  /*5c80*/  CS2R R70, SRZ ;  /* 0x0000000000467805 */ /* 0x000fe4000001ff00 */
[----:B------:R-:W-:Y:S02]  /*5c90*/  CS2R R62, SRZ ;  /* 0x00000000003e7805 */ /* 0x000fe4000001ff00 */
[----:B------:R-:W-:Y:S01]  /*5ca0*/  CS2R R22, SRZ ;  /* 0x0000000000167805 */ /* 0x000fe2000001ff00 */
[----:B------:R-:W2:Y:S01]  /*5cb0*/  @UP4 LDCU.64 UR4, c[0x0][0x888] ;  /* 0x00011100ff0447ac */ /* 0x000ea20008000a00 */
[----:B------:R-:W-:Y:S01]  /*5cc0*/  CS2R R18, SRZ ;  /* 0x0000000000127805 */ /* 0x000fe2000001ff00 */
[----:B------:R-:W-:Y:S02]  /*5cd0*/  @UP4 UPLOP3.LUT UP2, UPT, UPT, UPT, UP3, 0x80, 0x8 ;  /* 0x000000000008489c */ /* 0x000fe40003f4f030 */
[----:B--2---:R-:W-:Y:S04]  /*5ce0*/  @UP4 UISETP.NE.U32.AND UP0, UPT, UR4, URZ, UPT ;  /* 0x000000ff0400428c */ /* 0x004fe8000bf05070 */
[----:B------:R-:W-:Y:S03]  /*5cf0*/  @UP4 UISETP.NE.AND.EX UP1, UPT, UR5, URZ, UPT, UP0 ;  /* 0x000000ff0500428c */ /* 0x000fe6000bf25300 */
[----:B------:R-:W-:Y:S01]  /*5d00*/  @P2 VOTEU.ANY UP0, P1 ;  /* 0x0000000000ff2886 */ /* 0x000fe20000800100 */
[----:B------:R-:W-:Y:S02]  /*5d10*/  @UP4 USEL UR4, URZ, 0xffffffff, UP0 ;  /* 0xffffffffff044887 */ /* 0x000fe40008000000 */
[----:B------:R-:W-:Y:S01]  /*5d20*/  @UP4 USEL UR5, URZ, 0xffffffff, UP1 ;  /* 0xffffffffff054887 */ /* 0x000fe20008800000 */
[----:B------:R-:W-:Y:S01]  /*5d30*/  @P2 VOTEU.ANY UP0, P0 ;  /* 0x0000000000ff2886 */ /* 0x000fe20000000100 */
[----:B------:R-:W-:Y:S02]  /*5d40*/  PLOP3.LUT P2, PT, PT, PT, PT, 0x8, 0x80 ;  /* 0x000000000080781c */ /* 0x000fe40003f4e170 */
[----:B------:R-:W-:Y:S04]  /*5d50*/  @UP2 USEL UR4, UR5, UR4, !UP0 ;  /* 0x0000000405042287 */ /* 0x000fe8000c000000 */
[----:B------:R-:W-:Y:S04]  /*5d60*/  @UP4 ULOP3.LUT UR4, UR4, 0x1, URZ, 0xc0, !UPT ;  /* 0x0000000104044892 */ /* 0x000fe8000f8ec0ff */
[----:B------:R-:W-:Y:S06]  /*5d70*/  UISETP.NE.U32.OR UP0, UPT, UR4, 0x1, !UP4 ;  /* 0x000000010400788c */ /* 0x000fec000e705470 */
[----:B------:R-:W-:Y:S11]  /*5d80*/  PLOP3.LUT P0, PT, PT, PT, UP0, 0x80, 0x8 ;  /* 0x000000000008781c */ /* 0x000ff60003f0f008 */
[----:B------:R-:W-:Y:S02]  /*5d90*/  @!UPT UIADD3 URZ, UPT, UPT, URZ, URZ, URZ ;  /* 0x000000fffffff290 */ /* 0x000fe4000fffe0ff */
[----:B-1----:R-:W-:Y:S04]  /*5da0*/  @P0 SHF.L.U32 R0, R90, 0x1f, RZ ;  /* 0x0000001f5a000819 */ /* 0x002fe800000006ff */
[----:B------:R-:W1:Y:S01]  /*5db0*/  @P0 SYNCS.PHASECHK.TRANS64.TRYWAIT P1, [UR46+0xc0], R0 ;  /* 0x0000c000ff0005a7 */ /* 0x000e62000802112e */
[----:B------:R2:W3:Y:S01]  /*5dc0*/  SYNCS.PHASECHK.TRANS64.TRYWAIT P3, [UR47+0x100], R3 ;  /* 0x00010003ff0075a7 */ /* 0x0004e2000806112f */
[----:B-1----:R-:W-:Y:S01]  /*5dd0*/  @P0 PLOP3.LUT P2, PT, P1, PT, PT, 0x8, 0x80 ;  /* 0x000000000080081c */ /* 0x002fe20000f4e170 */
[----:B------:R-:W-:Y:S01]  /*5de0*/  @!UPT UIADD3 URZ, UPT, UPT, URZ, URZ, URZ ;  /* 0x000000fffffff290 */ /* 0x000fe2000fffe0ff */
[----:B--23--:R-:W-:Y:S11]  /*5df0*/  BRA.U !UP0, `(.L_x_97) ;  /* 0x00000001089c7547 */ /* 0x00cff6000b800000 */
[----:B------:R-:W-:Y:S02]  /*5e00*/  FSETP.NEU.AND P1, PT, RZ, UR45, PT ;  /* 0x0000002dff007c0b */ /* 0x000fe4000bf2d000 */
[----:B------:R-:W-:Y:S01]  /*5e10*/  LOP3.LUT P0, RZ, R86, 0xff, RZ, 0xc0, !PT ;  /* 0x000000ff56ff7812 */ /* 0x000fe2000780c0ff */
[----:B------:R-:W-:Y:S01]  /*5e20*/  @!UPT UIADD3 URZ, UPT, UPT, URZ, URZ, URZ ;  /* 0x000000fffffff290 */ /* 0x000fe2000fffe0ff */
[----:B------:R-:W-:Y:S11]  /*5e30*/  @!P2 BRA `(.L_x_98) ;  /* 0x00000000000ca947 */ /* 0x000ff60003800000 */
[----:B------:R-:W-:Y:S04]  /*5e40*/  SHF.L.U32 R4, R90, 0x1f, RZ ;  /* 0x0000001f5a047819 */ /* 0x000fe800000006ff */
[----:B------:R-:W1:Y:S02]  /*5e50*/  SYNCS.PHASECHK.TRANS64.TRYWAIT P2, [UR46+0xc0], R4 ;  /* 0x0000c004ff0075a7 */ /* 0x000e64000804112e */
[----:B-1----:R-:W-:Y:S05]  /*5e60*/  @!P2 BRA `(.L_x_99) ;  /* 0x0000002000d0a947 */ /* 0x002fea0003800000 */
.L_x_98:
[----:B------:R-:W-:Y:S01]  /*5e70*/  UISETP.NE.U32.AND UP0, UPT, UR56, URZ, UPT ;  /* 0x000000ff3800728c */ /* 0x000fe2000bf05070 */
[----:B------:R-:W-:Y:S01]  /*5e80*/  CS2R R18, SRZ ;  /* 0x0000000000127805 */ /* 0x000fe2000001ff00 */
[----:B------:R-:W-:Y:S01]  /*5e90*/  VOTEU.ANY UP1, P1 ;  /* 0x0000000000ff7886 */ /* 0x000fe20000820100 */
[----:B------:R-:W-:Y:S01]  /*5ea0*/  USEL UR4, URZ, 0xffffffff, UP1 ;  /* 0xffffffffff047887 */ /* 0x000fe20008800000 */
[----:B------:R-:W-:Y:S01]  /*5eb0*/  CS2R R22, SRZ ;  /* 0x0000000000167805 */ /* 0x000fe2000001ff00 */
[----:B------:R-:W-:Y:S01]  /*5ec0*/  UISETP.NE.AND.EX UP0, UPT, UR57, URZ, UPT, UP0 ;  /* 0x000000ff3900728c */ /* 0x000fe2000bf05300 */
[----:B------:R-:W-:Y:S02]  /*5ed0*/  CS2R R62, SRZ ;  /* 0x00000000003e7805 */ /* 0x000fe4000001ff00 */
[----:B------:R-:W-:Y:S02]  /*5ee0*/  CS2R R70, SRZ ;  /* 0x0000000000467805 */ /* 0x000fe4000001ff00 */
[----:B------:R-:W-:Y:S01]  /*5ef0*/  CS2R R78, SRZ ;  /* 0x00000000004e7805 */ /* 0x000fe2000001ff00 */
[----:B------:R-:W-:Y:S01]  /*5f00*/  USEL UR5, URZ, 0xffffffff, UP0 ;  /* 0xffffffffff057887 */ /* 0x000fe20008000000 */
[----:B------:R-:W2:Y:S01]  /*5f10*/  S2UR UR6, SR_CgaCtaId ;  /* 0x00000000000679c3 */ /* 0x000ea20000008800 */
[----:B------:R-:W-:Y:S01]  /*5f20*/  LOP3.LUT R90, R90, 0x1, RZ, 0x3c, !PT ;  /* 0x000000015a5a7812 */ /* 0x000fe200078e3cff */
[----:B------:R-:W-:Y:S01]  /*5f30*/  VOTEU.ANY UP0, P0 ;  /* 0x0000000000ff7886 */ /* 0x000fe20000000100 */
[----:B------:R-:W-:Y:S04]  /*5f40*/  @UP3 USEL UR4, UR5, UR4, !UP0 ;  /* 0x0000000405043287 */ /* 0x000fe8000c000000 */
[----:B------:R-:W-:Y:S04]  /*5f50*/  ULOP3.LUT UR4, UR4, 0x1, URZ, 0xc0, !UPT ;  /* 0x0000000104047892 */ /* 0x000fe8000f8ec0ff */
[----:B------:R-:W-:Y:S02]  /*5f60*/  UISETP.NE.U32.AND UP0, UPT, UR4, 0x1, UPT ;  /* 0x000000010400788c */ /* 0x000fe4000bf05070 */
[----:B------:R-:W-:Y:S04]  /*5f70*/  UIADD3 UR4, UPT, UPT, UR46, 0xc8, URZ ;  /* 0x000000c82e047890 */ /* 0x000fe8000fffe0ff */
[----:B------:R-:W-:Y:S01]  /*5f80*/  PLOP3.LUT P0, PT, PT, PT, UP0, 0x80, 0x8 ;  /* 0x000000000008781c */ /* 0x000fe20003f0f008 */
[----:B--2---:R-:W-:Y:S11]  /*5f90*/  UPRMT UR4, UR6, 0x654, UR4 ;  /* 0x0000065406047896 */ /* 0x004ff60008000004 */
[----:B------:R-:W-:Y:S01]  /*5fa0*/  @!UPT UIADD3 URZ, UPT, UPT, URZ, URZ, URZ ;  /* 0x000000fffffff290 */ /* 0x000fe2000fffe0ff */
[----:B------:R2:W3:Y:S04]  /*5fb0*/  @P0 LDS.64 R18, [R81+UR46+0x200] ;  /* 0x0002002e51120984 */ /* 0x0004e80008000a00 */
[----:B------:R2:W1:Y:S04]  /*5fc0*/  @P0 LDS.64 R22, [R81+UR46+0x600] ;  /* 0x0006002e51160984 */ /* 0x0004680008000a00 */
[----:B------:R2:W1:Y:S04]  /*5fd0*/  @P0 LDS.64 R62, [R81+UR46+0xa00] ;  /* 0x000a002e513e0984 */ /* 0x0004680008000a00 */
[----:B------:R2:W1:Y:S04]  /*5fe0*/  @P0 LDS.64 R70, [R81+UR46+0xe00] ;  /* 0x000e002e51460984 */ /* 0x0004680008000a00 */
[----:B------:R2:W1:Y:S01]  /*5ff0*/  @P0 LDS.64 R78, [R81+UR46+0x1200] ;  /* 0x0012002e514e0984 */ /* 0x0004620008000a00 */
[----:B------:R-:W-:Y:S01]  /*6000*/  @!PT LDS RZ, [RZ] ;  /* 0x00000000fffff984 */ /* 0x000fe20000000800 */
[----:B------:R-:W-:Y:S01]  /*6010*/  @!PT LDS RZ, [RZ] ;  /* 0x00000000fffff984 */ /* 0x000fe20000000800 */
[----:B------:R-:W-:Y:S01]  /*6020*/  @!PT LDS RZ, [RZ] ;  /* 0x00000000fffff984 */ /* 0x000fe20000000800 */
[----:B------:R-:W-:Y:S01]  /*6030*/  @!PT LDS RZ, [RZ] ;  /* 0x00000000fffff984 */ /* 0x000fe20000000800 */
[----:B------:R4:W-:Y:S06]  /*6040*/  MEMBAR.ALL.CTA ;  /* 0x0000000000007992 */ /* 0x0009ec0000008000 */
[----:B----4-:R-:W4:Y:S02]  /*6050*/  FENCE.VIEW.ASYNC.S ;  /* 0x00000000000073c6 */ /* 0x010f240000000000 */
[----:B----4-:R-:W-:Y:S01]  /*6060*/  SYNCS.ARRIVE.TRANS64.RED.A1T0 RZ, [UR4], RZ ;  /* 0x000000ffffff79a7 */ /* 0x010fe20008100404 */
.L_x_97:
[----:B------:R-:W-:Y:S05]  /*6070*/  @P3 BRA `(.L_x_100) ;  /* 0x0000000000083947 */ /* 0x000fea0003800000 */
[----:B------:R-:W4:Y:S02]  /*6080*/  SYNCS.PHASECHK.TRANS64.TRYWAIT P0, [UR47+0x100], R3 ;  /* 0x00010003ff0075a7 */ /* 0x000f24000800112f */
[----:B----4-:R-:W-:Y:S05]  /*6090*/  @!P0 BRA `(.L_x_101) ;  /* 0x00000020005c8947 */ /* 0x010fea0003800000 */
.L_x_100:
[----:B------:R-:W-:Y:S04]  /*60a0*/  ULEA.HI UR4, UR39, UR39, URZ, 0x1 ;  /* 0x0000002727047291 */ /* 0x000fe8000f8f08ff */
[----:B------:R-:W-:Y:S02]  /*60b0*/  USHF.R.U32.HI UR5, URZ, 0x1, UR4 ;  /* 0x00000001ff057899 */ /* 0x000fe40008011604 */
[----:B------:R-:W-:Y:S04]  /*60c0*/  ULOP3.LUT UR4, UR4, 0xffe, URZ, 0xc0, !UPT ;  /* 0x00000ffe04047892 */ /* 0x000fe8000f8ec0ff */
[----:B------:R-:W-:Y:S01]  /*60d0*/  UIADD3 UR4, UPT, UPT, -UR4, UR39, URZ ;  /* 0x0000002704047290 */ /* 0x000fe2000fffe1ff */
[----:B-1----:R-:W-:Y:S04]  /*60e0*/  IMAD.U32 R0, RZ, RZ, UR5 ;  /* 0x00000005ff007e24 */ /* 0x002fe8000f8e00ff */
[----:B------:R-:W-:Y:S01]  /*60f0*/  IMAD R0, R0, 0x50, R2 ;  /* 0x0000005000007824 */ /* 0x000fe200078e0202 */
[----:B------:R-:W-:Y:S05]  /*6100*/  MOV R17, UR4 ;  /* 0x0000000400117c02 */ /* 0x000fea0008000f00 */
[----:B------:R-:W-:Y:S05]  /*6110*/  IMAD R17, R17, 0x100000, R0 ;  /* 0x0010000011117824 */ /* 0x000fea00078e0200 */
[----:B------:R-:W-:Y:S04]  /*6120*/  SHF.R.U32.HI R0, RZ, 0x15, R17 ;  /* 0x00000015ff007819 */ /* 0x000fe80000011611 */
[----:B------:R-:W-:Y:S11]  /*6130*/  LOP3.LUT P0, RZ, R0, 0x3, R87, 0x48, !PT ;  /* 0x0000000300ff7812 */ /* 0x000ff60007804857 */
[----:B------:R-:W-:Y:S02]  /*6140*/  @!UPT UIADD3 URZ, UPT, UPT, URZ, URZ, URZ ;  /* 0x000000fffffff290 */ /* 0x000fe4000fffe0ff */
[----:B------:R-:W-:Y:S05]  /*6150*/  @!P0 BRA `(.L_x_102) ;  /* 0x0000000000408947 */ /* 0x000fea0003800000 */
[----:B------:R-:W1:Y:S01]  /*6160*/  LDCU.64 UR8, c[0x4][0x68] ;  /* 0x01000d00ff0877ac */ /* 0x000e620008000a00 */
[----:B------:R-:W-:Y:S01]  /*6170*/  MOV R15, 0x0 ;  /* 0x00000000000f7802 */ /* 0x000fe20000000f00 */
[----:B------:R-:W-:Y:S02]  /*6180*/  HFMA2 R12, -RZ, RZ, 0, 5.9604644775390625e-08 ;  /* 0x00000001ff0c7431 */ /* 0x000fe400000001ff */
[----:B------:R-:W-:Y:S02]  /*6190*/  IMAD.MOV.U32 R8, RZ, RZ, 0x192 ;  /* 0x00000192ff087424 */ /* 0x000fe400078e00ff */
[----:B------:R-:W-:Y:S01]  /*61a0*/  IMAD.MOV.U32 R13, RZ, RZ, RZ ;  /* 0x000000ffff0d7224 */ /* 0x000fe200078e00ff */
[----:B------:R-:W2:Y:S01]  /*61b0*/  LDCU.64 UR6, c[0x4][0x70] ;  /* 0x01000e00ff0677ac */ /* 0x000ea20008000a00 */
[----:B------:R-:W3:Y:S01]  /*61c0*/  LDC.64 R14, c[0x4][R15] ;  /* 0x010000000f0e7b82 */ /* 0x000ee20000000a00 */
[----:B------:R-:W4:Y:S01]  /*61d0*/  LDCU.64 UR4, c[0x4][0x8] ;  /* 0x01000100ff0477ac */ /* 0x000f220008000a00 */
[----:B-1----:R-:W-:Y:S01]  /*61e0*/  MOV R5, UR9 ;  /* 0x0000000900057c02 */ /* 0x002fe20008000f00 */
[----:B------:R-:W-:Y:S01]  /*61f0*/  IMAD.U32 R4, RZ, RZ, UR8 ;  /* 0x00000008ff047e24 */ /* 0x000fe2000f8e00ff */
[----:B--2---:R-:W-:Y:S01]  /*6200*/  MOV R7, UR7 ;  /* 0x0000000700077c02 */ /* 0x004fe20008000f00 */
[----:B------:R-:W-:Y:S01]  /*6210*/  IMAD.U32 R6, RZ, RZ, UR6 ;  /* 0x00000006ff067e24 */ /* 0x000fe2000f8e00ff */
[----:B----4-:R-:W-:Y:S01]  /*6220*/  MOV R11, UR5 ;  /* 0x00000005000b7c02 */ /* 0x010fe20008000f00 */
[----:B------:R-:W-:Y:S02]  /*6230*/  IMAD.U32 R10, RZ, RZ, UR4 ;  /* 0x00000004ff0a7e24 */ /* 0x000fe4000f8e00ff */
[----:B------:R-:W-:Y:S07]  /*6240*/  LEPC R20, `(.L_x_102) ;  /* 0x000000001014794e */ /* 0x000fee0000000000 */
[----:B---3-5:R-:W-:Y:S05]  /*6250*/  CALL.ABS.NOINC R14 ;  /* 0x000000000e007343 */ /* 0x028fea0003c00000 */
.L_x_102:
[----:B------:R-:W-:Y:S05]  /*6260*/  WARPSYNC.ALL ;  /* 0x0000000000007948 */ /* 0x000fea0003800000 */
[C---:B------:R-:W-:Y:S01]  /*6270*/  R2UR UR4, R17.reuse ;  /* 0x00000000110472ca */ /* 0x040fe200000e0000 */
[----:B------:R-:W-:Y:S05]  /*6280*/  VIADD R0, R17, 0x10 ;  /* 0x0000001011007836 */ /* 0x000fea0000000000 */
[----:B------:R-:W-:Y:S04]  /*6290*/  SHF.R.U32.HI R0, RZ, 0x15, R0 ;  /* 0x00000015ff007819 */ /* 0x000fe80000011600 */
[----:B------:R-:W-:Y:S03]  /*62a0*/  LOP3.LUT P0, RZ, R0, 0x3, R87, 0x48, !PT ;  /* 0x0000000300ff7812 */ /* 0x000fe60007804857 */
[----:B------:R-:W1:Y:S01]  /*62b0*/  LDTM.16dp32bit_t0_t15.x8 R48, tmem[UR4] ;  /* 0x00000004003079ee */ /* 0x000e620008980000 */
[----:B------:R-:W1:Y:S09]  /*62c0*/  LDTM.16dp32bit_t16_t31.x8 R48, tmem[UR4+0x8] ;  /* 0x00000804003079ee */ /* 0x000e7200089a0000 */
[----:B-1----:R-:W-:Y:S05]  /*62d0*/  @!P0 BRA `(.L_x_103) ;  /* 0x0000000000408947 */ /* 0x002fea0003800000 */
        /* <DEDUP_REMOVED lines=16> */
.L_x_103:
[----:B------:R-:W-:Y:S05]  /*63e0*/  WARPSYNC.ALL ;  /* 0x0000000000007948 */ /* 0x000fea0003800000 */
[C---:B------:R-:W-:Y:S01]  /*63f0*/  R2UR UR4, R17.reuse ;  /* 0x00000000110472ca */ /* 0x040fe200000e0000 */
[----:B------:R-:W-:Y:S05]  /*6400*/  VIADD R0, R17, 0x20 ;  /* 0x0000002011007836 */ /* 0x000fea0000000000 */
[----:B------:R-:W-:Y:S04]  /*6410*/  SHF.R.U32.HI R0, RZ, 0x15, R0 ;  /* 0x00000015ff007819 */ /* 0x000fe80000011600 */
[----:B------:R-:W-:Y:S03]  /*6420*/  LOP3.LUT P0, RZ, R0, 0x3, R87, 0x48, !PT ;  /* 0x0000000300ff7812 */ /* 0x000fe60007804857 */
[----:B------:R-:W1:Y:S01]  /*6430*/  LDTM.16dp32bit_t0_t15.x8 R40, tmem[UR4+0x10] ;  /* 0x00001004002879ee */ /* 0x000e620008980000 */
        /* <DEDUP_REMOVED lines=18> */
.L_x_104:
        /* <DEDUP_REMOVED lines=24> */
.L_x_105:
        /* <DEDUP_REMOVED lines=24> */
.L_x_106:
[----:B------:R-:W-:Y:S01]  /*6860*/  ISETP.NE.AND P0, PT, R93, RZ, PT ;  /* 0x000000ff5d00720c */ /* 0x000fe20003f05270 */
[----:B------:R-:W-:Y:S05]  /*6870*/  WARPSYNC.ALL ;  /* 0x0000000000007948 */ /* 0x000fea0003800000 */
[-C--:B---3--:R-:W-:Y:S01]  /*6880*/  F2FP.F16.E4M3.UNPACK_B R4, R19.reuse ;  /* 0x00000013ff04723e */ /* 0x088fe200020006ff */
[----:B------:R-:W1:Y:S01]  /*6890*/  S2UR UR5, SR_CgaCtaId ;  /* 0x00000000000579c3 */ /* 0x000e620000008800 */
[----:B------:R-:W-:Y:S01]  /*68a0*/  F2FP.F16.E4M3.UNPACK_B R3, R18 ;  /* 0x00000012ff03723e */ /* 0x000fe200020006ff */
[C---:B----45:R-:W-:Y:S01]  /*68b0*/  FMUL R48, R16.reuse, R48 ;  /* 0x0000003010307220 */ /* 0x070fe20000400000 */
[----:B------:R-:W-:Y:S01]  /*68c0*/  F2FP.F16.E4M3.UNPACK_B R18, R18.H1 ;  /* 0x00000012ff12723e */ /* 0x000fe200030006ff */
[--C-:B------:R-:W-:Y:S01]  /*68d0*/  HADD2.F32 R14, -RZ, R4.reuse.H0_H0 ;  /* 0x20000004ff0e7230 */ /* 0x100fe20000004100 */
[----:B------:R-:W-:Y:S01]  /*68e0*/  F2FP.F16.E4M3.UNPACK_B R19, R19.H1 ;  /* 0x00000013ff13723e */ /* 0x000fe200030006ff */
[----:B------:R-:W-:Y:S01]  /*68f0*/  HADD2.F32 R15, -RZ, R4.H1_H1 ;  /* 0x30000004ff0f7230 */ /* 0x000fe20000004100 */
[----:B------:R-:W-:Y:S01]  /*6900*/  F2FP.F16.E4M3.UNPACK_B R4, R22 ;  /* 0x00000016ff04723e */ /* 0x000fe200020006ff */
[--C-:B------:R-:W-:Y:S01]  /*6910*/  HADD2.F32 R12, -RZ, R18.reuse.H0_H0 ;  /* 0x20000012ff0c7230 */ /* 0x100fe20000004100 */
[----:B------:R-:W-:Y:S01]  /*6920*/  R2UR UR4, R17 ;  /* 0x00000000110472ca */ /* 0x000fe200000e0000 */
[----:B------:R-:W-:Y:S01]  /*6930*/  HADD2.F32 R13, -RZ, R18.H1_H1 ;  /* 0x30000012ff0d7230 */ /* 0x000fe20000004100 */
[----:B------:R-:W-:Y:S01]  /*6940*/  F2FP.F16.E4M3.UNPACK_B R5, R23 ;  /* 0x00000017ff05723e */ /* 0x000fe200020006ff */
[--C-:B------:R-:W-:Y:S02]  /*6950*/  HADD2.F32 R17, -RZ, R19.reuse.H0_H0 ;  /* 0x20000013ff117230 */ /* 0x100fe40000004100 */
[C---:B------:R-:W-:Y:S01]  /*6960*/  FMUL R49, R16.reuse, R49 ;  /* 0x0000003110317220 */ /* 0x040fe20000400000 */
[----:B------:R-:W-:Y:S02]  /*6970*/  HADD2.F32 R18, -RZ, R19.H1_H1 ;  /* 0x30000013ff127230 */ /* 0x000fe40000004100 */
[C---:B------:R-:W-:Y:S01]  /*6980*/  FMUL R52, R16.reuse, R52 ;  /* 0x0000003410347220 */ /* 0x040fe20000400000 */
[--C-:B------:R-:W-:Y:S02]  /*6990*/  HADD2.F32 R19, -RZ, R4.reuse.H0_H0 ;  /* 0x20000004ff137230 */ /* 0x100fe40000004100 */
[C---:B------:R-:W-:Y:S01]  /*69a0*/  FMUL R53, R16.reuse, R53 ;  /* 0x0000003510357220 */ /* 0x040fe20000400000 */
[----:B------:R-:W-:Y:S01]  /*69b0*/  HADD2.F32 R20, -RZ, R4.H1_H1 ;  /* 0x30000004ff147230 */ /* 0x000fe20000004100 */
[----:B------:R-:W-:Y:S01]  /*69c0*/  F2FP.F16.E4M3.UNPACK_B R4, R23.H1 ;  /* 0x00000017ff04723e */ /* 0x000fe200030006ff */
[--C-:B------:R-:W-:Y:S02]  /*69d0*/  HADD2.F32 R23, -RZ, R5.reuse.H0_H0 ;  /* 0x20000005ff177230 */ /* 0x100fe40000004100 */
[C---:B------:R-:W-:Y:S01]  /*69e0*/  FMUL R40, R16.reuse, R40 ;  /* 0x0000002810287220 */ /* 0x040fe20000400000 */
[----:B------:R-:W-:Y:S01]  /*69f0*/  HADD2.F32 R56, -RZ, R5.H1_H1 ;  /* 0x30000005ff387230 */ /* 0x000fe20000004100 */
[----:B------:R-:W-:Y:S01]  /*6a00*/  F2FP.F16.E4M3.UNPACK_B R5, R62 ;  /* 0x0000003eff05723e */ /* 0x000fe200020006ff */
[--C-:B------:R-:W-:Y:S02]  /*6a10*/  HADD2.F32 R57, -RZ, R4.reuse.H0_H0 ;  /* 0x20000004ff397230 */ /* 0x100fe40000004100 */
[C---:B------:R-:W-:Y:S01]  /*6a20*/  FMUL R41, R16.reuse, R41 ;  /* 0x0000002910297220 */ /* 0x040fe20000400000 */
[----:B------:R-:W-:Y:S01]  /*6a30*/  HADD2.F32 R58, -RZ, R4.H1_H1 ;  /* 0x30000004ff3a7230 */ /* 0x000fe20000004100 */
[-C--:B------:R-:W-:Y:S01]  /*6a40*/  F2FP.F16.E4M3.UNPACK_B R4, R63.reuse ;  /* 0x0000003fff04723e */ /* 0x080fe200020006ff */
        /* <DEDUP_REMOVED lines=8> */
[----:B------:R-:W-:Y:S02]  /*6ad0*/  HADD2.F32 R0, -RZ, R3.H0_H0 ;  /* 0x20000003ff007230 */ /* 0x000fe40000004100 */
[C---:B------:R-:W-:Y:S01]  /*6ae0*/  FMUL R32, R16.reuse, R32 ;  /* 0x0000002010207220 */ /* 0x040fe20000400000 */
[--C-:B------:R-:W-:Y:S02]  /*6af0*/  HADD2.F32 R65, -RZ, R5.reuse.H0_H0 ;  /* 0x20000005ff417230 */ /* 0x100fe40000004100 */
[----:B------:R-:W-:Y:S01]  /*6b00*/  FMUL R33, R16, R33 ;  /* 0x0000002110217220 */ /* 0x000fe20000400000 */
[----:B------:R-:W-:Y:S01]  /*6b10*/  HADD2.F32 R66, -RZ, R5.H1_H1 ;  /* 0x30000005ff427230 */ /* 0x000fe20000004100 */
[-C--:B------:R-:W-:Y:S01]  /*6b20*/  F2FP.F16.E4M3.UNPACK_B R5, R71.reuse ;  /* 0x00000047ff05723e */ /* 0x080fe200020006ff */
[--C-:B------:R-:W-:Y:S02]  /*6b30*/  HADD2.F32 R67, -RZ, R4.reuse.H0_H0 ;  /* 0x20000004ff437230 */ /* 0x100fe40000004100 */
[----:B------:R-:W-:Y:S01]  /*6b40*/  FFMA R48, R0, UR45, R48 ;  /* 0x0000002d00307c23 */ /* 0x000fe20008000030 */
[----:B------:R-:W-:Y:S01]  /*6b50*/  HADD2.F32 R68, -RZ, R4.H1_H1 ;  /* 0x30000004ff447230 */ /* 0x000fe20000004100 */
[----:B------:R-:W-:Y:S01]  /*6b60*/  F2FP.F16.E4M3.UNPACK_B R4, R71.H1 ;  /* 0x00000047ff04723e */ /* 0x000fe200030006ff */
[----:B------:R-:W-:Y:S02]  /*6b70*/  HADD2.F32 R3, -RZ, R3.H1_H1 ;  /* 0x30000003ff037230 */ /* 0x000fe40000004100 */
[C---:B------:R-:W-:Y:S01]  /*6b80*/  FMUL R36, R16.reuse, R36 ;  /* 0x0000002410247220 */ /* 0x040fe20000400000 */
[--C-:B------:R-:W-:Y:S02]  /*6b90*/  HADD2.F32 R71, -RZ, R5.reuse.H0_H0 ;  /* 0x20000005ff477230 */ /* 0x100fe40000004100 */
[C---:B------:R-:W-:Y:S01]  /*6ba0*/  FMUL R37, R16.reuse, R37 ;  /* 0x0000002510257220 */ /* 0x040fe20000400000 */
[----:B------:R-:W-:Y:S02]  /*6bb0*/  HADD2.F32 R72, -RZ, R5.H1_H1 ;  /* 0x30000005ff487230 */ /* 0x000fe40000004100 */
[----:B------:R-:W-:Y:S01]  /*6bc0*/  FFMA R49, R3, UR45, R49 ;  /* 0x0000002d03317c23 */ /* 0x000fe20008000031 */
[--C-:B------:R-:W-:Y:S02]  /*6bd0*/  HADD2.F32 R73, -RZ, R4.reuse.H0_H0 ;  /* 0x20000004ff497230 */ /* 0x100fe40000004100 */
[C---:B------:R-:W-:Y:S01]  /*6be0*/  FMUL R24, R16.reuse, R24 ;  /* 0x0000001810187220 */ /* 0x040fe20000400000 */
[----:B------:R-:W-:Y:S02]  /*6bf0*/  HADD2.F32 R74, -RZ, R4.H1_H1 ;  /* 0x30000004ff4a7230 */ /* 0x000fe40000004100 */
[C---:B------:R-:W-:Y:S01]  /*6c00*/  FMUL R25, R16.reuse, R25 ;  /* 0x0000001910197220 */ /* 0x040fe20000400000 */
[----:B------:R-:W-:Y:S01]  /*6c10*/  LDTM.16dp32bit_t0_t15.x8 R4, tmem[UR4+0x40] ;  /* 0x00004004000479ee */ /* 0x000fe20008980000 */
[----:B------:R-:W3:Y:S01]  /*6c20*/  LDTM.16dp32bit_t16_t31.x8 R4, tmem[UR4+0x48] ;  /* 0x00004804000479ee */ /* 0x000ee200089a0000 */
[----:B------:R-:W-:Y:S01]  /*6c30*/  NOP ;  /* 0x0000000000007918 */ /* 0x000fe20000000000 */
[----:B------:R-:W-:Y:S01]  /*6c40*/  UIADD3 UR4, UPT, UPT, UR47, 0x120, URZ ;  /* 0x000001202f047890 */ /* 0x000fe2000fffe0ff */
[C---:B------:R-:W-:Y:S01]  /*6c50*/  FMUL R28, R16.reuse, R28 ;  /* 0x0000001c101c7220 */ /* 0x040fe20000400000 */
[C---:B------:R-:W-:Y:S01]  /*6c60*/  FMUL R29, R16.reuse, R29 ;  /* 0x0000001d101d7220 */ /* 0x040fe20000400000 */
[C---:B------:R-:W-:Y:S01]  /*6c70*/  FMUL R50, R16.reuse, R50 ;  /* 0x0000003210327220 */ /* 0x040fe20000400000 */
[C---:B------:R-:W-:Y:S01]  /*6c80*/  FMUL R51, R16.reuse, R51 ;  /* 0x0000003310337220 */ /* 0x040fe20000400000 */
[----:B------:R-:W-:Y:S01]  /*6c90*/  F2FP.F16.E4M3.UNPACK_B R22, R22.H1 ;  /* 0x00000016ff16723e */ /* 0x000fe200030006ff */
[----:B------:R-:W-:Y:S01]  /*6ca0*/  FMUL R54, R16, R54 ;  /* 0x0000003610367220 */ /* 0x000fe20000400000 */
[----:B------:R-:W-:Y:S01]  /*6cb0*/  FFMA R50, R12, UR45, R50 ;  /* 0x0000002d0c327c23 */ /* 0x000fe20008000032 */
[----:B------:R-:W-:Y:S01]  /*6cc0*/  FFMA R51, R13, UR45, R51 ;  /* 0x0000002d0d337c23 */ /* 0x000fe20008000033 */
[----:B------:R-:W-:Y:S01]  /*6cd0*/  FFMA R52, R14, UR45, R52 ;  /* 0x0000002d0e347c23 */ /* 0x000fe20008000034 */
[----:B------:R-:W-:Y:S01]  /*6ce0*/  FFMA R53, R15, UR45, R53 ;  /* 0x0000002d0f357c23 */ /* 0x000fe20008000035 */
[----:B------:R-:W-:Y:S01]  /*6cf0*/  FFMA R54, R17, UR45, R54 ;  /* 0x0000002d11367c23 */ /* 0x000fe20008000036 */
[C---:B------:R-:W-:Y:S01]  /*6d00*/  FMUL R55, R16.reuse, R55 ;  /* 0x0000003710377220 */ /* 0x040fe20000400000 */
[--C-:B------:R-:W-:Y:S01]  /*6d10*/  HADD2.F32 R21, -RZ, R22.reuse.H0_H0 ;  /* 0x20000016ff157230 */ /* 0x100fe20000004100 */
[----:B------:R-:W-:Y:S01]  /*6d20*/  F2FP.SATFINITE.E4M3.F32.PACK_AB_MERGE_C R50, R51, R50, RZ ;  /* 0x000000323332723e */ /* 0x000fe200048070ff */
[----:B------:R-:W-:Y:S01]  /*6d30*/  FMUL R42, R16, R42 ;  /* 0x0000002a102a7220 */ /* 0x000fe20000400000 */
[----:B------:R-:W-:Y:S02]  /*6d40*/  HADD2.F32 R22, -RZ, R22.H1_H1 ;  /* 0x30000016ff167230 */ /* 0x000fe40000004100 */
[----:B------:R-:W-:Y:S01]  /*6d50*/  FFMA R55, R18, UR45, R55 ;  /* 0x0000002d12377c23 */ /* 0x000fe20008000037 */
[----:B------:R-:W-:Y:S01]  /*6d60*/  F2FP.SATFINITE.E4M3.F32.PACK_AB_MERGE_C R48, R49, R48, R50 ;  /* 0x000000303130723e */ /* 0x000fe20004807032 */
[----:B------:R-:W-:Y:S01]  /*6d70*/  FFMA R40, R19, UR45, R40 ;  /* 0x0000002d13287c23 */ /* 0x000fe20008000028 */
[----:B------:R-:W-:Y:S01]  /*6d80*/  FFMA R41, R20, UR45, R41 ;  /* 0x0000002d14297c23 */ /* 0x000fe20008000029 */
[----:B------:R-:W-:Y:S01]  /*6d90*/  FFMA R42, R21, UR45, R42 ;  /* 0x0000002d152a7c23 */ /* 0x000fe2000800002a */
[----:B-1----:R-:W-:Y:S01]  /*6da0*/  UPRMT UR4, UR5, 0x654, UR4 ;  /* 0x0000065405047896 */ /* 0x002fe20008000004 */
[----:B------:R-:W-:Y:S01]  /*6db0*/  F2FP.SATFINITE.E4M3.F32.PACK_AB_MERGE_C R49, R55, R54, RZ ;  /* 0x000000363731723e */ /* 0x000fe200048070ff */
[C---:B---3--:R-:W-:Y:S01]  /*6dc0*/  FMUL R4, R16.reuse, R4 ;  /* 0x0000000410047220 */ /* 0x048fe20000400000 */
[C---:B------:R-:W-:Y:S01]  /*6dd0*/  FMUL R5, R16.reuse, R5 ;  /* 0x0000000510057220 */ /* 0x040fe20000400000 */
[C---:B------:R-:W-:Y:S01]  /*6de0*/  FMUL R8, R16.reuse, R8 ;  /* 0x0000000810087220 */ /* 0x040fe20000400000 */
[----:B------:R-:W-:Y:S01]  /*6df0*/  F2FP.F16.E4M3.UNPACK_B R62, R62.H1 ;  /* 0x0000003eff3e723e */ /* 0x000fe200030006ff */
[C---:B------:R-:W-:Y:S01]  /*6e00*/  FMUL R9, R16.reuse, R9 ;  /* 0x0000000910097220 */ /* 0x040fe20000400000 */
[----:B------:R-:W-:Y:S01]  /*6e10*/  F2FP.SATFINITE.E4M3.F32.PACK_AB_MERGE_C R49, R53, R52, R49 ;  /* 0x000000343531723e */ /* 0x000fe20004807031 */
[C---:B------:R-:W-:Y:S01]  /*6e20*/  FMUL R43, R16.reuse, R43 ;  /* 0x0000002b102b7220 */ /* 0x040fe20000400000 */
[----:B------:R-:W-:Y:S01]  /*6e30*/  SYNCS.ARRIVE.TRANS64.RED.A1T0 RZ, [UR4], RZ ;  /* 0x000000ffffff79a7 */ /* 0x000fe20008100404 */
[C---:B------:R-:W-:Y:S01]  /*6e40*/  FMUL R46, R16.reuse, R46 ;  /* 0x0000002e102e7220 */ /* 0x040fe20000400000 */
[----:B------:R-:W-:Y:S01]  /*6e50*/  FMUL R47, R16, R47 ;  /* 0x0000002f102f7220 */ /* 0x000fe20000400000 */
[----:B------:R1:W-:Y:S01]  /*6e60*/  STS.64 [R81+UR46+0x1600], R48 ;  /* 0x0016003051007988 */ /* 0x0003e20008000a2e */
[----:B------:R-:W-:Y:S01]  /*6e70*/  F2FP.F16.E4M3.UNPACK_B R70, R70.H1 ;  /* 0x00000046ff46723e */ /* 0x000fe200030006ff */
[----:B------:R-:W-:Y:S01]  /*6e80*/  FFMA R43, R22, UR45, R43 ;  /* 0x0000002d162b7c23 */ /* 0x000fe2000800002b */
[----:B------:R-:W-:Y:S01]  /*6e90*/  FFMA R44, R23, UR45, R44 ;  /* 0x0000002d172c7c23 */ /* 0x000fe2000800002c */
[----:B------:R-:W-:Y:S01]  /*6ea0*/  F2FP.F16.E4M3.UNPACK_B R76, R78 ;  /* 0x0000004eff4c723e */ /* 0x000fe200020006ff */
[----:B------:R-:W-:Y:S01]  /*6eb0*/  FFMA R45, R56, UR45, R45 ;  /* 0x0000002d382d7c23 */ /* 0x000fe2000800002d */
[--C-:B------:R-:W-:Y:S01]  /*6ec0*/  HADD2.F32 R61, -RZ, R62.reuse.H0_H0 ;  /* 0x2000003eff3d7230 */ /* 0x100fe20000004100 */
[----:B------:R-:W-:Y:S01]  /*6ed0*/  F2FP.SATFINITE.E4M3.F32.PACK_AB_MERGE_C R42, R43, R42, RZ ;  /* 0x0000002a2b2a723e */ /* 0x000fe200048070ff */
[----:B------:R-:W-:Y:S01]  /*6ee0*/  FFMA R46, R57, UR45, R46 ;  /* 0x0000002d392e7c23 */ /* 0x000fe2000800002e */
[----:B------:R-:W-:Y:S01]  /*6ef0*/  FFMA R47, R58, UR45, R47 ;  /* 0x0000002d3a2f7c23 */ /* 0x000fe2000800002f */
[----:B------:R-:W-:Y:S01]  /*6f00*/  FFMA R32, R59, UR45, R32 ;  /* 0x0000002d3b207c23 */ /* 0x000fe20008000020 */
[C---:B------:R-:W-:Y:S01]  /*6f10*/  FMUL R34, R16.reuse, R34 ;  /* 0x0000002210227220 */ /* 0x040fe20000400000 */
[----:B------:R-:W-:Y:S02]  /*6f20*/  HADD2.F32 R62, -RZ, R62.H1_H1 ;  /* 0x3000003eff3e7230 */ /* 0x000fe40000004100 */
[----:B------:R-:W-:Y:S01]  /*6f30*/  FMUL R35, R16, R35 ;  /* 0x0000002310237220 */ /* 0x000fe20000400000 */
[----:B------:R-:W-:Y:S01]  /*6f40*/  FFMA R33, R60, UR45, R33 ;  /* 0x0000002d3c217c23 */ /* 0x000fe20008000021 */
[----:B------:R-:W-:Y:S01]  /*6f50*/  FFMA R34, R61, UR45, R34 ;  /* 0x0000002d3d227c23 */ /* 0x000fe20008000022 */
[----:B------:R-:W-:Y:S01]  /*6f60*/  FMUL R38, R16, R38 ;  /* 0x0000002610267220 */ /* 0x000fe20000400000 */
[----:B------:R-:W-:Y:S01]  /*6f70*/  FFMA R35, R62, UR45, R35 ;  /* 0x0000002d3e237c23 */ /* 0x000fe20008000023 */
[----:B------:R-:W-:Y:S01]  /*6f80*/  FMUL R39, R16, R39 ;  /* 0x0000002710277220 */ /* 0x000fe20000400000 */
[----:B------:R-:W-:Y:S01]  /*6f90*/  FFMA R36, R63, UR45, R36 ;  /* 0x0000002d3f247c23 */ /* 0x000fe20008000024 */
[----:B------:R-:W-:Y:S01]  /*6fa0*/  FFMA R37, R64, UR45, R37 ;  /* 0x0000002d40257c23 */ /* 0x000fe20008000025 */
[--C-:B------:R-:W-:Y:S02]  /*6fb0*/  HADD2.F32 R69, -RZ, R70.reuse.H0_H0 ;  /* 0x20000046ff457230 */ /* 0x100fe40000004100 */
[----:B------:R-:W-:Y:S01]  /*6fc0*/  FFMA R38, R65, UR45, R38 ;  /* 0x0000002d41267c23 */ /* 0x000fe20008000026 */
[----:B------:R-:W-:Y:S01]  /*6fd0*/  FMUL R26, R16, R26 ;  /* 0x0000001a101a7220 */ /* 0x000fe20000400000 */
[----:B------:R-:W-:Y:S02]  /*6fe0*/  HADD2.F32 R70, -RZ, R70.H1_H1 ;  /* 0x30000046ff467230 */ /* 0x000fe40000004100 */
[----:B------:R-:W-:Y:S01]  /*6ff0*/  FFMA R39, R66, UR45, R39 ;  /* 0x0000002d42277c23 */ /* 0x000fe20008000027 */
[----:B------:R-:W-:Y:S01]  /*7000*/  FMUL R27, R16, R27 ;  /* 0x0000001b101b7220 */ /* 0x000fe20000400000 */
[----:B------:R-:W-:Y:S01]  /*7010*/  FFMA R24, R67, UR45, R24 ;  /* 0x0000002d43187c23 */ /* 0x000fe20008000018 */
[----:B------:R-:W-:Y:S01]  /*7020*/  F2FP.F16.E4M3.UNPACK_B R78, R78.H1 ;  /* 0x0000004eff4e723e */ /* 0x000fe200030006ff */
[----:B------:R-:W-:Y:S01]  /*7030*/  FFMA R25, R68, UR45, R25 ;  /* 0x0000002d44197c23 */ /* 0x000fe20008000019 */
[----:B------:R-:W-:Y:S01]  /*7040*/  FFMA R26, R69, UR45, R26 ;  /* 0x0000002d451a7c23 */ /* 0x000fe2000800001a */
[----:B------:R-:W-:Y:S01]  /*7050*/  FMUL R30, R16, R30 ;  /* 0x0000001e101e7220 */ /* 0x000fe20000400000 */
[----:B------:R-:W-:Y:S01]  /*7060*/  F2FP.F16.E4M3.UNPACK_B R80, R79 ;  /* 0x0000004fff50723e */ /* 0x000fe200020006ff */
[--C-:B------:R-:W-:Y:S02]  /*7070*/  HADD2.F32 R75, -RZ, R76.reuse.H0_H0 ;  /* 0x2000004cff4b7230 */ /* 0x100fe40000004100 */
[----:B------:R-:W-:Y:S01]  /*7080*/  FFMA R27, R70, UR45, R27 ;  /* 0x0000002d461b7c23 */ /* 0x000fe2000800001b */
[----:B------:R-:W-:Y:S01]  /*7090*/  FMUL R31, R16, R31 ;  /* 0x0000001f101f7220 */ /* 0x000fe20000400000 */
[----:B------:R-:W-:Y:S01]  /*70a0*/  FFMA R28, R71, UR45, R28 ;  /* 0x0000002d471c7c23 */ /* 0x000fe2000800001c */
[----:B------:R-:W-:Y:S01]  /*70b0*/  HADD2.F32 R76, -RZ, R76.H1_H1 ;  /* 0x3000004cff4c7230 */ /* 0x000fe20000004100 */
[----:B------:R-:W-:Y:S01]  /*70c0*/  F2FP.F16.E4M3.UNPACK_B R79, R79.H1 ;  /* 0x0000004fff4f723e */ /* 0x000fe200030006ff */
[----:B------:R-:W-:Y:S01]  /*70d0*/  FFMA R29, R72, UR45, R29 ;  /* 0x0000002d481d7c23 */ /* 0x000fe2000800001d */
[--C-:B------:R-:W-:Y:S02]  /*70e0*/  HADD2.F32 R77, -RZ, R78.reuse.H0_H0 ;  /* 0x2000004eff4d7230 */ /* 0x100fe40000004100 */
[----:B------:R-:W-:Y:S01]  /*70f0*/  FFMA R30, R73, UR45, R30 ;  /* 0x0000002d491e7c23 */ /* 0x000fe2000800001e */
[----:B------:R-:W-:Y:S02]  /*7100*/  HADD2.F32 R78, -RZ, R78.H1_H1 ;  /* 0x3000004eff4e7230 */ /* 0x000fe40000004100 */
[----:B------:R-:W-:Y:S01]  /*7110*/  FMUL R6, R16, R6 ;  /* 0x0000000610067220 */ /* 0x000fe20000400000 */
[--C-:B------:R-:W-:Y:S02]  /*7120*/  HADD2.F32 R0, -RZ, R80.reuse.H0_H0 ;  /* 0x20000050ff007230 */ /* 0x100fe40000004100 */
[----:B------:R-:W-:Y:S01]  /*7130*/  FFMA R31, R74, UR45, R31 ;  /* 0x0000002d4a1f7c23 */ /* 0x000fe2000800001f */
[----:B------:R-:W-:Y:S01]  /*7140*/  FMUL R7, R16, R7 ;  /* 0x0000000710077220 */ /* 0x000fe20000400000 */
[----:B------:R-:W-:Y:S01]  /*7150*/  FFMA R4, R75, UR45, R4 ;  /* 0x0000002d4b047c23 */ /* 0x000fe20008000004 */
[----:B------:R-:W-:Y:S02]  /*7160*/  HADD2.F32 R3, -RZ, R80.H1_H1 ;  /* 0x30000050ff037230 */ /* 0x000fe40000004100 */
[----:B------:R-:W-:Y:S01]  /*7170*/  FFMA R5, R76, UR45, R5 ;  /* 0x0000002d4c057c23 */ /* 0x000fe20008000005 */
[--C-:B------:R-:W-:Y:S02]  /*7180*/  HADD2.F32 R12, -RZ, R79.reuse.H0_H0 ;  /* 0x2000004fff0c7230 */ /* 0x100fe40000004100 */
[----:B------:R-:W-:Y:S01]  /*7190*/  FFMA R6, R77, UR45, R6 ;  /* 0x0000002d4d067c23 */ /* 0x000fe20008000006 */
[----:B------:R-:W-:Y:S02]  /*71a0*/  HADD2.F32 R13, -RZ, R79.H1_H1 ;  /* 0x3000004fff0d7230 */ /* 0x000fe40000004100 */
[----:B------:R-:W-:Y:S01]  /*71b0*/  FMUL R10, R16, R10 ;  /* 0x0000000a100a7220 */ /* 0x000fe20000400000 */
[----:B------:R-:W-:Y:S01]  /*71c0*/  FFMA R7, R78, UR45, R7 ;  /* 0x0000002d4e077c23 */ /* 0x000fe20008000007 */
[----:B------:R-:W-:Y:S01]  /*71d0*/  FMUL R11, R16, R11 ;  /* 0x0000000b100b7220 */ /* 0x000fe20000400000 */
[----:B------:R-:W-:Y:S01]  /*71e0*/  FFMA R8, R0, UR45, R8 ;  /* 0x0000002d00087c23 */ /* 0x000fe20008000008 */
[----:B------:R-:W-:Y:S01]  /*71f0*/  FFMA R9, R3, UR45, R9 ;  /* 0x0000002d03097c23 */ /* 0x000fe20008000009 */
[----:B------:R-:W-:Y:S01]  /*7200*/  FFMA R10, R12, UR45, R10 ;  /* 0x0000002d0c0a7c23 */ /* 0x000fe2000800000a */
[----:B------:R-:W-:Y:S01]  /*7210*/  FFMA R11, R13, UR45, R11 ;  /* 0x0000002d0d0b7c23 */ /* 0x000fe2000800000b */
[----:B------:R-:W-:Y:S01]  /*7220*/  F2FP.SATFINITE.E4M3.F32.PACK_AB_MERGE_C R34, R35, R34, RZ ;  /* 0x000000222322723e */ /* 0x000fe200048070ff */
[----:B------:R-:W-:Y:S01]  /*7230*/  UIADD3 UR6, UPT, UPT, UR39, 0x1, URZ ;  /* 0x0000000127067890 */ /* 0x000fe2000fffe0ff */
[----:B------:R-:W-:Y:S01]  /*7240*/  F2FP.SATFINITE.E4M3.F32.PACK_AB_MERGE_C R26, R27, R26, RZ ;  /* 0x0000001a1b1a723e */ /* 0x000fe200048070ff */
[----:B------:R-:W-:Y:S01]  /*7250*/  BSSY.RECONVERGENT B0, `(.L_x_107) ;  /* 0x0000038000007945 */ /* 0x000fe20003800200 */
[----:B------:R-:W-:Y:S02]  /*7260*/  F2FP.SATFINITE.E4M3.F32.PACK_AB_MERGE_C R6, R7, R6, RZ ;  /* 0x000000060706723e */ /* 0x000fe400048070ff */
[----:B------:R-:W-:Y:S02]  /*7270*/  F2FP.SATFINITE.E4M3.F32.PACK_AB_MERGE_C R46, R47, R46, RZ ;  /* 0x0000002e2f2e723e */ /* 0x000fe400048070ff */
[----:B------:R-:W-:Y:S02]  /*7280*/  F2FP.SATFINITE.E4M3.F32.PACK_AB_MERGE_C R38, R39, R38, RZ ;  /* 0x000000262726723e */ /* 0x000fe400048070ff */
[----:B------:R-:W-:Y:S02]  /*7290*/  F2FP.SATFINITE.E4M3.F32.PACK_AB_MERGE_C R30, R31, R30, RZ ;  /* 0x0000001e1f1e723e */ /* 0x000fe400048070ff */
[----:B------:R-:W-:Y:S02]  /*72a0*/  F2FP.SATFINITE.E4M3.F32.PACK_AB_MERGE_C R10, R11, R10, RZ ;  /* 0x0000000a0b0a723e */ /* 0x000fe400048070ff */
[----:B------:R-:W-:Y:S02]  /*72b0*/  F2FP.SATFINITE.E4M3.F32.PACK_AB_MERGE_C R40, R41, R40, R42 ;  /* 0x000000282928723e */ /* 0x000fe4000480702a */
[----:B------:R-:W-:Y:S02]  /*72c0*/  F2FP.SATFINITE.E4M3.F32.PACK_AB_MERGE_C R32, R33, R32, R34 ;  /* 0x000000202120723e */ /* 0x000fe40004807022 */
[----:B------:R-:W-:Y:S02]  /*72d0*/  F2FP.SATFINITE.E4M3.F32.PACK_AB_MERGE_C R24, R25, R24, R26 ;  /* 0x000000181918723e */ /* 0x000fe4000480701a */
[----:B------:R-:W-:Y:S02]  /*72e0*/  F2FP.SATFINITE.E4M3.F32.PACK_AB_MERGE_C R4, R5, R4, R6 ;  /* 0x000000040504723e */ /* 0x000fe40004807006 */
[----:B------:R-:W-:Y:S02]  /*72f0*/  F2FP.SATFINITE.E4M3.F32.PACK_AB_MERGE_C R41, R45, R44, R46 ;  /* 0x0000002c2d29723e */ /* 0x000fe4000480702e */
[----:B------:R-:W-:Y:S02]  /*7300*/  F2FP.SATFINITE.E4M3.F32.PACK_AB_MERGE_C R33, R37, R36, R38 ;  /* 0x000000242521723e */ /* 0x000fe40004807026 */
[----:B------:R-:W-:Y:S01]  /*7310*/  F2FP.SATFINITE.E4M3.F32.PACK_AB_MERGE_C R25, R29, R28, R30 ;  /* 0x0000001c1d19723e */ /* 0x000fe2000480701e */
[----:B------:R1:W-:Y:S01]  /*7320*/  STS.64 [R81+UR46+0x1a00], R40 ;  /* 0x001a002851007988 */ /* 0x0003e20008000a2e */
[----:B------:R-:W-:Y:S05]  /*7330*/  F2FP.SATFINITE.E4M3.F32.PACK_AB_MERGE_C R5, R9, R8, R10 ;  /* 0x000000080905723e */ /* 0x000fea000480700a */
[----:B------:R1:W-:Y:S06]  /*7340*/  STS.64 [R81+UR46+0x1e00], R32 ;  /* 0x001e002051007988 */ /* 0x0003ec0008000a2e */
[----:B------:R1:W-:Y:S06]  /*7350*/  STS.64 [R81+UR46+0x2200], R24 ;  /* 0x0022001851007988 */ /* 0x0003ec0008000a2e */
[----:B------:R1:W-:Y:S01]  /*7360*/  STS.64 [R81+UR46+0x2600], R4 ;  /* 0x0026000451007988 */ /* 0x0003e20008000a2e */
[----:B------:R-:W-:Y:S01]  /*7370*/  @!PT LDS RZ, [RZ] ;  /* 0x00000000fffff984 */ /* 0x000fe20000000800 */
[----:B------:R-:W-:Y:S01]  /*7380*/  @!PT LDS RZ, [RZ] ;  /* 0x00000000fffff984 */ /* 0x000fe20000000800 */
[----:B------:R-:W-:Y:S01]  /*7390*/  @!PT LDS RZ, [RZ] ;  /* 0x00000000fffff984 */ /* 0x000fe20000000800 */
[----:B------:R-:W-:Y:S01]  /*73a0*/  @!PT LDS RZ, [RZ] ;  /* 0x00000000fffff984 */ /* 0x000fe20000000800 */
[----:B------:R3:W-:Y:S06]  /*73b0*/  MEMBAR.ALL.CTA ;  /* 0x0000000000007992 */ /* 0x0007ec0000008000 */
[----:B---3--:R-:W3:Y:S02]  /*73c0*/  FENCE.VIEW.ASYNC.S ;  /* 0x00000000000073c6 */ /* 0x008ee40000000000 */
[----:B---3--:R-:W-:Y:S06]  /*73d0*/  BAR.SYNC.DEFER_BLOCKING 0x1, 0x80 ;  /* 0x0042000000007b1d */ /* 0x008fec0000010000 */
[----:B------:R-:W-:Y:S05]  /*73e0*/  @P0 BRA `(.L_x_108) ;  /* 0x0000000000780947 */ /* 0x000fea0003800000 */
[----:B------:R-:W3:Y:S01]  /*73f0*/  LDCU.64 UR12, c[0x0][0x348] ;  /* 0x00006900ff0c77ac */ /* 0x000ee20008000a00 */
[----:B------:R-:W-:Y:S02]  /*7400*/  UIMAD UR9, UR49, 0x50, URZ ;  /* 0x00000050310978a4 */ /* 0x000fe4000f8e02ff */
[----:B------:R-:W-:Y:S02]  /*7410*/  USHF.L.U32 UR10, UR48, 0x6, URZ ;  /* 0x00000006300a7899 */ /* 0x000fe400080006ff */
[----:B------:R-:W-:Y:S01]  /*7420*/  UIADD3 UR8, UPT, UPT, UR46, 0x1600, URZ ;  /* 0x000016002e087890 */ /* 0x000fe2000fffe0ff */
[----:B------:R-:W-:Y:S01]  /*7430*/  UMOV UR11, UR36 ;  /* 0x00000024000b7c82 */ /* 0x000fe20008000000 */
[----:B------:R-:W-:Y:S02]  /*7440*/  UIADD3 UR24, UPT, UPT, UR46, 0x1a00, URZ ;  /* 0x00001a002e187890 */ /* 0x000fe4000fffe0ff */
[----:B------:R-:W-:Y:S01]  /*7450*/  UIADD3 UR25, UPT, UPT, UR9, 0x10, URZ ;  /* 0x0000001009197890 */ /* 0x000fe2000fffe0ff */
[----:B------:R-:W-:Y:S01]  /*7460*/  UMOV UR27, UR36 ;  /* 0x00000024001b7c82 */ /* 0x000fe20008000000 */
[----:B------:R-:W-:Y:S01]  /*7470*/  UMOV UR26, UR10 ;  /* 0x0000000a001a7c82 */ /* 0x000fe20008000000 */
[----:B------:R-:W-:Y:S02]  /*7480*/  UIADD3 UR16, UPT, UPT, UR46, 0x1e00, URZ ;  /* 0x00001e002e107890 */ /* 0x000fe4000fffe0ff */
[----:B---3--:R-:W-:Y:S02]  /*7490*/  UIADD3 UR4, UP0, UPT, UR12, 0x680, URZ ;  /* 0x000006800c047890 */ /* 0x008fe4000ff1e0ff */
[----:B------:R-:W-:Y:S02]  /*74a0*/  UIADD3 UR17, UPT, UPT, UR9, 0x20, URZ ;  /* 0x0000002009117890 */ /* 0x000fe4000fffe0ff */
[----:B------:R-:W-:Y:S01]  /*74b0*/  UIADD3.X UR5, UPT, UPT, URZ, UR13, URZ, UP0, !UPT ;  /* 0x0000000dff057290 */ /* 0x000fe200087fe4ff */
[----:B------:R-:W-:Y:S01]  /*74c0*/  UMOV UR19, UR36 ;  /* 0x0000002400137c82 */ /* 0x000fe20008000000 */
[----:B------:R-:W-:Y:S01]  /*74d0*/  UMOV UR18, UR10 ;  /* 0x0000000a00127c82 */ /* 0x000fe20008000000 */
[----:B------:R-:W-:Y:S02]  /*74e0*/  UIADD3 UR20, UPT, UPT, UR46, 0x2200, URZ ;  /* 0x000022002e147890 */ /* 0x000fe4000fffe0ff */
[----:B------:R-:W-:Y:S01]  /*74f0*/  UIADD3 UR21, UPT, UPT, UR9, 0x30, URZ ;  /* 0x0000003009157890 */ /* 0x000fe2000fffe0ff */
[----:B------:R-:W-:Y:S03]  /*7500*/  UMOV UR23, UR36 ;  /* 0x0000002400177c82 */ /* 0x000fe60008000000 */
[----:B------:R3:W-:Y:S01]  /*7510*/  UTMASTG.3D [UR8], [UR4] ;  /* 0x00000008040073b5 */ /* 0x0007e20008010000 */
[----:B------:R-:W-:Y:S01]  /*7520*/  UMOV UR22, UR10 ;  /* 0x0000000a00167c82 */ /* 0x000fe20008000000 */
[----:B------:R-:W-:Y:S02]  /*7530*/  UIADD3 UR12, UPT, UPT, UR46, 0x2600, URZ ;  /* 0x000026002e0c7890 */ /* 0x000fe4000fffe0ff */
[----:B------:R-:W-:Y:S01]  /*7540*/  UIADD3 UR13, UPT, UPT, UR9, 0x40, URZ ;  /* 0x00000040090d7890 */ /* 0x000fe2000fffe0ff */
[----:B------:R-:W-:Y:S01]  /*7550*/  UMOV UR15, UR36 ;  /* 0x00000024000f7c82 */ /* 0x000fe20008000000 */
[----:B------:R-:W-:Y:S01]  /*7560*/  UMOV UR14, UR10 ;  /* 0x0000000a000e7c82 */ /* 0x000fe20008000000 */
[----:B------:R3:W-:Y:S01]  /*7570*/  UTMASTG.3D [UR24], [UR4] ;  /* 0x00000018040073b5 */ /* 0x0007e20008010000 */
[----:B------:R3:W-:Y:S01]  /*7580*/  UTMASTG.3D [UR16], [UR4] ;  /* 0x00000010040073b5 */ /* 0x0007e20008010000 */
[----:B------:R3:W-:Y:S04]  /*7590*/  UTMASTG.3D [UR20], [UR4] ;  /* 0x00000014040073b5 */ /* 0x0007e80008010000 */
[----:B------:R3:W-:Y:S01]  /*75a0*/  UTMASTG.3D [UR12], [UR4] ;  /* 0x0000000c040073b5 */ /* 0x0007e20008010000 */
[----:B------:R0:W-:Y:S01]  /*75b0*/  UTMACMDFLUSH ;  /* 0x00000000000079b7 */ /* 0x0001e20000000000 */
[----:B---3--:R-:W-:Y:S04]  /*75c0*/  DEPBAR.LE SB0, 0x0 ;  /* 0x000080000000791a */ /* 0x008fe80000000000 */
.L_x_108:
[----:B------:R-:W-:Y:S05]  /*75d0*/  BSYNC.RECONVERGENT B0 ;  /* 0x0000000000007941 */ /* 0x000fea0003800200 */
.L_x_107:
[----:B------:R-:W-:Y:S01]  /*75e0*/  UISETP.NE.AND UP1, UPT, UR50, URZ, UPT ;  /* 0x000000ff3200728c */ /* 0x000fe2000bf25270 */
[----:B------:R-:W-:Y:S01]  /*75f0*/  R2UR UR4, R88 ;  /* 0x00000000580472ca */ /* 0x000fe200000e0000 */
[----:B------:R-:W-:Y:S01]  /*7600*/  UISETP.NE.AND UP0, UPT, UR6, 0x4, UPT ;  /* 0x000000040600788c */ /* 0x000fe2000bf05270 */
[----:B------:R-:W-:Y:S01]  /*7610*/  BAR.SYNC.DEFER_BLOCKING 0x1, 0x80 ;  /* 0x0042000000007b1d */ /* 0x000fe20000010000 */
[C---:B------:R-:W-:Y:S01]  /*7620*/  ISETP.NE.AND P0, PT, R89.reuse, 0x2, PT ;  /* 0x000000025900780c */ /* 0x040fe20003f05270 */
[----:B------:R-:W-:Y:S02]  /*7630*/  UIADD3 UR49, UPT, UPT, UR37, UR63, URZ ;  /* 0x0000003f25317290 */ /* 0x000fe4000fffe0ff */
[----:B------:R-:W-:Y:S01]  /*7640*/  USEL UR39, UR6, URZ, UP0 ;  /* 0x000000ff06277287 */ /* 0x000fe20008000000 */
[----:B------:R-:W-:Y:S02]  /*7650*/  SEL R0, RZ, 0x1, P0 ;  /* 0x00000001ff007807 */ /* 0x000fe40000000000 */
[----:B------:R-:W-:Y:S02]  /*7660*/  SEL R89, R89, RZ, P0 ;  /* 0x000000ff59597207 */ /* 0x000fe40000000000 */
[----:B------:R-:W-:Y:S02]  /*7670*/  LOP3.LUT R91, R91, R0, RZ, 0x3c, !PT ;  /* 0x000000005b5b7212 */ /* 0x000fe400078e3cff */
[----:B------:R-:W-:Y:S02]  /*7680*/  UIADD3 UR48, UPT, UPT, UR38, UR4, URZ ;  /* 0x0000000426307290 */ /* 0x000fe4000fffe0ff */
[----:B------:R-:W-:Y:S06]  /*7690*/  USEL UR4, URZ, 0x1, UP0 ;  /* 0x00000001ff047887 */ /* 0x000fec0008000000 */
[----:B------:R-:W-:Y:S01]  /*76a0*/  LOP3.LUT R92, R92, UR4, RZ, 0x3c, !PT ;  /* 0x000000045c5c7c12 */ /* 0x000fe2000f8e3cff */
[----:B------:R-:W-:Y:S01]  /*76b0*/  UMOV UR36, UR59 ;  /* 0x0000003b00247c82 */ /* 0x000fe20008000000 */
[----:B------:R-:W-:Y:S05]  /*76c0*/  BRA.U UP1, `(.L_x_109) ;  /* 0xffffffdd01347547 */ /* 0x000fea000b83ffff */
[----:B------:R-:W-:Y:S05]  /*76d0*/  EXIT ;  /* 0x000000000000794d */ /* 0x000fea0003800000 */
.L_x_25:
[----:B-1----:R1:W3:Y:S02]  /*76e0*/  SYNCS.PHASECHK.TRANS64.TRYWAIT P0, [R0+URZ+0x150], R2 ;  /* 0x00015002000075a7 */ /* 0x0022e400080011ff */
[----:B---3--:R-:W-:Y:S05]  /*76f0*/  @!P0 NANOSLEEP.SYNCS 0x989680 ;  /* 0x009896800000895d */ /* 0x008fea0003900000 */
[----:B------:R-:W3:Y:S02]  /*7700*/  @!P0 SYNCS.PHASECHK.TRANS64 P0, [R0+URZ+0x150], R2 ;  /* 0x00015002000085a7 */ /* 0x000ee400080010ff */
[----:B---3--:R-:W-:Y:S05]  /*7710*/  @!P0 BRA `(.L_x_25) ;  /* 0xfffffffc00f08947 */ /* 0x008fea000383ffff */
[----:B------:R-:W-:Y:S05]  /*7720*/  BRA `(.L_x_110) ;  /* 0xffffffa0008c7947 */ /* 0x000fea000383ffff */
.L_x_28:
[----:B-1----:R-:W-:Y:S07]  /*7730*/  MOV R0, UR33 ;  /* 0x0000002100007c02 */ /* 0x002fee0008000f00 */
.L_x_111:
[----:B-1----:R1:W3:Y:S02]  /*7740*/  SYNCS.PHASECHK.TRANS64.TRYWAIT P0, [R0+URZ+0x60], R3 ;  /* 0x00006003000075a7 */ /* 0x0022e400080011ff */
[----:B---3--:R-:W-:Y:S05]  /*7750*/  @!P0 NANOSLEEP.SYNCS 0x989680 ;  /* 0x009896800000895d */ /* 0x008fea0003900000 */
[----:B------:R-:W3:Y:S02]  /*7760*/  @!P0 SYNCS.PHASECHK.TRANS64 P0, [R0+URZ+0x60], R3 ;  /* 0x00006003000085a7 */ /* 0x000ee400080010ff */
[----:B---3--:R-:W-:Y:S05]  /*7770*/  @!P0 BRA `(.L_x_111) ;  /* 0xfffffffc00f08947 */ /* 0x008fea000383ffff */
[----:B------:R-:W-:Y:S05]  /*7780*/  BRA `(.L_x_27) ;  /* 0xffffffa000cc7947 */ /* 0x000fea000383ffff */
.L_x_35:
[----:B-1----:R-:W-:Y:S07]  /*7790*/  MOV R0, UR9 ;  /* 0x0000000900007c02 */ /* 0x002fee0008000f00 */
.L_x_112:
[----:B-1----:R1:W3:Y:S02]  /*77a0*/  SYNCS.PHASECHK.TRANS64.TRYWAIT P0, [R0+URZ+0x60], R3 ;  /* 0x00006003000075a7 */ /* 0x0022e400080011ff */
[----:B---3--:R-:W-:Y:S05]  /*77b0*/  @!P0 NANOSLEEP.SYNCS 0x989680 ;  /* 0x009896800000895d */ /* 0x008fea0003900000 */
[----:B------:R-:W3:Y:S02]  /*77c0*/  @!P0 SYNCS.PHASECHK.TRANS64 P0, [R0+URZ+0x60], R3 ;  /* 0x00006003000085a7 */ /* 0x000ee400080010ff */
[----:B---3--:R-:W-:Y:S05]  /*77d0*/  @!P0 BRA `(.L_x_112) ;  /* 0xfffffffc00f08947 */ /* 0x008fea000383ffff */
[----:B------:R-:W-:Y:S05]  /*77e0*/  BRA `(.L_x_34) ;  /* 0xffffffa400887947 */ /* 0x000fea000383ffff */
.L_x_40:
[----:B-1----:R1:W3:Y:S02]  /*77f0*/  SYNCS.PHASECHK.TRANS64.TRYWAIT P0, [R3+URZ+0xe0], R0 ;  /* 0x0000e000030075a7 */ /* 0x0022e400080011ff */
[----:B---3--:R-:W-:Y:S05]  /*7800*/  @!P0 NANOSLEEP.SYNCS 0x989680 ;  /* 0x009896800000895d */ /* 0x008fea0003900000 */
[----:B------:R-:W3:Y:S02]  /*7810*/  @!P0 SYNCS.PHASECHK.TRANS64 P0, [R3+URZ+0xe0], R0 ;  /* 0x0000e000030085a7 */ /* 0x000ee400080010ff */
[----:B---3--:R-:W-:Y:S05]  /*7820*/  @!P0 BRA `(.L_x_40) ;  /* 0xfffffffc00f08947 */ /* 0x008fea000383ffff */
[----:B------:R-:W-:Y:S05]  /*7830*/  BRA `(.L_x_113) ;  /* 0xffffffa800287947 */ /* 0x000fea000383ffff */
.L_x_44:
[----:B------:R-:W-:-:S07]  /*7840*/  MOV R0, UR4 ;  /* 0x0000000400007c02 */ /* 0x000fce0008000f00 */
.L_x_114:
[----:B-1----:R1:W3:Y:S02]  /*7850*/  SYNCS.PHASECHK.TRANS64.TRYWAIT P0, [R0+URZ], R2 ;  /* 0x00000002000075a7 */ /* 0x0022e400080011ff */
[----:B---3--:R-:W-:Y:S05]  /*7860*/  @!P0 NANOSLEEP.SYNCS 0x989680 ;  /* 0x009896800000895d */ /* 0x008fea0003900000 */
[----:B------:R-:W3:Y:S02]  /*7870*/  @!P0 SYNCS.PHASECHK.TRANS64 P0, [R0+URZ], R2 ;  /* 0x00000002000085a7 */ /* 0x000ee400080010ff */
[----:B---3--:R-:W-:Y:S05]  /*7880*/  @!P0 BRA `(.L_x_114) ;  /* 0xfffffffc00f08947 */ /* 0x008fea000383ffff */
[----:B------:R-:W-:Y:S05]  /*7890*/  BRA `(.L_x_115) ;  /* 0xffffffac00d07947 */ /* 0x000fea000383ffff */
.L_x_45:
[----:B------:R-:W-:-:S07]  /*78a0*/  MOV R0, UR5 ;  /* 0x0000000500007c02 */ /* 0x000fce0008000f00 */
.L_x_116:
[----:B-1----:R1:W3:Y:S02]  /*78b0*/  SYNCS.PHASECHK.TRANS64.TRYWAIT P0, [R0+URZ], R3 ;  /* 0x00000003000075a7 */ /* 0x0022e400080011ff */
[----:B---3--:R-:W-:Y:S05]  /*78c0*/  @!P0 NANOSLEEP.SYNCS 0x989680 ;  /* 0x009896800000895d */ /* 0x008fea0003900000 */
[----:B------:R-:W3:Y:S02]  /*78d0*/  @!P0 SYNCS.PHASECHK.TRANS64 P0, [R0+URZ], R3 ;  /* 0x00000003000085a7 */ /* 0x000ee400080010ff */
[----:B---3--:R-:W-:Y:S05]  /*78e0*/  @!P0 BRA `(.L_x_116) ;  /* 0xfffffffc00f08947 */ /* 0x008fea000383ffff */
[----:B------:R-:W-:Y:S05]  /*78f0*/  BRA `(.L_x_117) ;  /* 0xffffffac00dc7947 */ /* 0x000fea000383ffff */
.L_x_46:
[----:B------:R-:W-:-:S07]  /*7900*/  MOV R0, UR5 ;  /* 0x0000000500007c02 */ /* 0x000fce0008000f00 */
.L_x_118:
[----:B-1----:R1:W3:Y:S02]  /*7910*/  SYNCS.PHASECHK.TRANS64.TRYWAIT P0, [R0+URZ], R3 ;  /* 0x00000003000075a7 */ /* 0x0022e400080011ff */
[----:B---3--:R-:W-:Y:S05]  /*7920*/  @!P0 NANOSLEEP.SYNCS 0x989680 ;  /* 0x009896800000895d */ /* 0x008fea0003900000 */
[----:B------:R-:W3:Y:S02]  /*7930*/  @!P0 SYNCS.PHASECHK.TRANS64 P0, [R0+URZ], R3 ;  /* 0x00000003000085a7 */ /* 0x000ee400080010ff */
[----:B---3--:R-:W-:Y:S05]  /*7940*/  @!P0 BRA `(.L_x_118) ;  /* 0xfffffffc00f08947 */ /* 0x008fea000383ffff */
[----:B------:R-:W-:Y:S05]  /*7950*/  BRA `(.L_x_119) ;  /* 0xffffffac00e87947 */ /* 0x000fea000383ffff */
.L_x_47:
[----:B------:R-:W-:-:S07]  /*7960*/  MOV R0, UR5 ;  /* 0x0000000500007c02 */ /* 0x000fce0008000f00 */
.L_x_120:
[----:B-1----:R1:W3:Y:S02]  /*7970*/  SYNCS.PHASECHK.TRANS64.TRYWAIT P0, [R0+URZ], R3 ;  /* 0x00000003000075a7 */ /* 0x0022e400080011ff */
[----:B---3--:R-:W-:Y:S05]  /*7980*/  @!P0 NANOSLEEP.SYNCS 0x989680 ;  /* 0x009896800000895d */ /* 0x008fea0003900000 */
[----:B------:R-:W3:Y:S02]  /*7990*/  @!P0 SYNCS.PHASECHK.TRANS64 P0, [R0+URZ], R3 ;  /* 0x00000003000085a7 */ /* 0x000ee400080010ff */
[----:B---3--:R-:W-:Y:S05]  /*79a0*/  @!P0 BRA `(.L_x_120) ;  /* 0xfffffffc00f08947 */ /* 0x008fea000383ffff */
[----:B------:R-:W-:Y:S05]  /*79b0*/  BRA `(.L_x_121) ;  /* 0xffffffac00f47947 */ /* 0x000fea000383ffff */
.L_x_48:
[----:B------:R-:W-:-:S07]  /*79c0*/  MOV R0, UR5 ;  /* 0x0000000500007c02 */ /* 0x000fce0008000f00 */
.L_x_122:
[----:B-1----:R1:W3:Y:S02]  /*79d0*/  SYNCS.PHASECHK.TRANS64.TRYWAIT P0, [R0+URZ], R3 ;  /* 0x00000003000075a7 */ /* 0x0022e400080011ff */
[----:B---3--:R-:W-:Y:S05]  /*79e0*/  @!P0 NANOSLEEP.SYNCS 0x989680 ;  /* 0x009896800000895d */ /* 0x008fea0003900000 */
[----:B------:R-:W3:Y:S02]  /*79f0*/  @!P0 SYNCS.PHASECHK.TRANS64 P0, [R0+URZ], R3 ;  /* 0x00000003000085a7 */ /* 0x000ee400080010ff */
[----:B---3--:R-:W-:Y:S05]  /*7a00*/  @!P0 BRA `(.L_x_122) ;  /* 0xfffffffc00f08947 */ /* 0x008fea000383ffff */
[----:B------:R-:W-:Y:S05]  /*7a10*/  BRA `(.L_x_123) ;  /* 0xffffffb000007947 */ /* 0x000fea000383ffff */
.L_x_49:
[----:B------:R-:W-:-:S07]  /*7a20*/  MOV R0, UR5 ;  /* 0x0000000500007c02 */ /* 0x000fce0008000f00 */
.L_x_124:
[----:B-1----:R1:W3:Y:S02]  /*7a30*/  SYNCS.PHASECHK.TRANS64.TRYWAIT P0, [R0+URZ], R3 ;  /* 0x00000003000075a7 */ /* 0x0022e400080011ff */
[----:B---3--:R-:W-:Y:S05]  /*7a40*/  @!P0 NANOSLEEP.SYNCS 0x989680 ;  /* 0x009896800000895d */ /* 0x008fea0003900000 */
[----:B------:R-:W3:Y:S02]  /*7a50*/  @!P0 SYNCS.PHASECHK.TRANS64 P0, [R0+URZ], R3 ;  /* 0x00000003000085a7 */ /* 0x000ee400080010ff */
[----:B---3--:R-:W-:Y:S05]  /*7a60*/  @!P0 BRA `(.L_x_124) ;  /* 0xfffffffc00f08947 */ /* 0x008fea000383ffff */
[----:B------:R-:W-:Y:S05]  /*7a70*/  BRA `(.L_x_125) ;  /* 0xffffffb0000c7947 */ /* 0x000fea000383ffff */
.L_x_50:
[----:B------:R-:W-:-:S07]  /*7a80*/  MOV R0, UR5 ;  /* 0x0000000500007c02 */ /* 0x000fce0008000f00 */
.L_x_126:
[----:B-1----:R1:W3:Y:S02]  /*7a90*/  SYNCS.PHASECHK.TRANS64.TRYWAIT P0, [R0+URZ], R3 ;  /* 0x00000003000075a7 */ /* 0x0022e400080011ff */
[----:B---3--:R-:W-:Y:S05]  /*7aa0*/  @!P0 NANOSLEEP.SYNCS 0x989680 ;  /* 0x009896800000895d */ /* 0x008fea0003900000 */
[----:B------:R-:W3:Y:S02]  /*7ab0*/  @!P0 SYNCS.PHASECHK.TRANS64 P0, [R0+URZ], R3 ;  /* 0x00000003000085a7 */ /* 0x000ee400080010ff */
[----:B---3--:R-:W-:Y:S05]  /*7ac0*/  @!P0 BRA `(.L_x_126) ;  /* 0xfffffffc00f08947 */ /* 0x008fea000383ffff */
[----:B------:R-:W-:Y:S05]  /*7ad0*/  BRA `(.L_x_127) ;  /* 0xffffffb000187947 */ /* 0x000fea000383ffff */
.L_x_51:
[----:B------:R-:W-:-:S07]  /*7ae0*/  MOV R0, UR5 ;  /* 0x0000000500007c02 */ /* 0x000fce0008000f00 */
.L_x_128:
[----:B-1----:R1:W3:Y:S02]  /*7af0*/  SYNCS.PHASECHK.TRANS64.TRYWAIT P0, [R0+URZ], R3 ;  /* 0x00000003000075a7 */ /* 0x0022e400080011ff */
[----:B---3--:R-:W-:Y:S05]  /*7b00*/  @!P0 NANOSLEEP.SYNCS 0x989680 ;  /* 0x009896800000895d */ /* 0x008fea0003900000 */
[----:B------:R-:W3:Y:S02]  /*7b10*/  @!P0 SYNCS.PHASECHK.TRANS64 P0, [R0+URZ], R3 ;  /* 0x00000003000085a7 */ /* 0x000ee400080010ff */
[----:B---3--:R-:W-:Y:S05]  /*7b20*/  @!P0 BRA `(.L_x_128) ;  /* 0xfffffffc00f08947 */ /* 0x008fea000383ffff */
[----:B------:R-:W-:Y:S05]  /*7b30*/  BRA `(.L_x_129) ;  /* 0xffffffb000247947 */ /* 0x000fea000383ffff */
.L_x_52:
[----:B------:R-:W-:-:S07]  /*7b40*/  MOV R0, UR5 ;  /* 0x0000000500007c02 */ /* 0x000fce0008000f00 */
.L_x_130:
[----:B-1----:R1:W3:Y:S02]  /*7b50*/  SYNCS.PHASECHK.TRANS64.TRYWAIT P0, [R0+URZ], R3 ;  /* 0x00000003000075a7 */ /* 0x0022e400080011ff */
[----:B---3--:R-:W-:Y:S05]  /*7b60*/  @!P0 NANOSLEEP.SYNCS 0x989680 ;  /* 0x009896800000895d */ /* 0x008fea0003900000 */
[----:B------:R-:W3:Y:S02]  /*7b70*/  @!P0 SYNCS.PHASECHK.TRANS64 P0, [R0+URZ], R3 ;  /* 0x00000003000085a7 */ /* 0x000ee400080010ff */
[----:B---3--:R-:W-:Y:S05]  /*7b80*/  @!P0 BRA `(.L_x_130) ;  /* 0xfffffffc00f08947 */ /* 0x008fea000383ffff */
[----:B------:R-:W-:Y:S05]  /*7b90*/  BRA `(.L_x_131) ;  /* 0xffffffb000307947 */ /* 0x000fea000383ffff */
.L_x_53:
[----:B------:R-:W-:-:S07]  /*7ba0*/  MOV R0, UR5 ;  /* 0x0000000500007c02 */ /* 0x000fce0008000f00 */
.L_x_132:
[----:B-1----:R1:W3:Y:S02]  /*7bb0*/  SYNCS.PHASECHK.TRANS64.TRYWAIT P0, [R0+URZ], R3 ;  /* 0x00000003000075a7 */ /* 0x0022e400080011ff */
[----:B---3--:R-:W-:Y:S05]  /*7bc0*/  @!P0 NANOSLEEP.SYNCS 0x989680 ;  /* 0x009896800000895d */ /* 0x008fea0003900000 */
[----:B------:R-:W3:Y:S02]  /*7bd0*/  @!P0 SYNCS.PHASECHK.TRANS64 P0, [R0+URZ], R3 ;  /* 0x00000003000085a7 */ /* 0x000ee400080010ff */
[----:B---3--:R-:W-:Y:S05]  /*7be0*/  @!P0 BRA `(.L_x_132) ;  /* 0xfffffffc00f08947 */ /* 0x008fea000383ffff */
[----:B------:R-:W-:Y:S05]  /*7bf0*/  BRA `(.L_x_133) ;  /* 0xffffffb0003c7947 */ /* 0x000fea000383ffff */
.L_x_54:
[----:B------:R-:W-:-:S07]  /*7c00*/  MOV R0, UR5 ;  /* 0x0000000500007c02 */ /* 0x000fce0008000f00 */
.L_x_134:
[----:B-1----:R1:W3:Y:S02]  /*7c10*/  SYNCS.PHASECHK.TRANS64.TRYWAIT P0, [R0+URZ], R3 ;  /* 0x00000003000075a7 */ /* 0x0022e400080011ff */
[----:B---3--:R-:W-:Y:S05]  /*7c20*/  @!P0 NANOSLEEP.SYNCS 0x989680 ;  /* 0x009896800000895d */ /* 0x008fea0003900000 */
[----:B------:R-:W3:Y:S02]  /*7c30*/  @!P0 SYNCS.PHASECHK.TRANS64 P0, [R0+URZ], R3 ;  /* 0x00000003000085a7 */ /* 0x000ee400080010ff */
[----:B---3--:R-:W-:Y:S05]  /*7c40*/  @!P0 BRA `(.L_x_134) ;  /* 0xfffffffc00f08947 */ /* 0x008fea000383ffff */
[----:B------:R-:W-:Y:S05]  /*7c50*/  BRA `(.L_x_135) ;  /* 0xffffffb000487947 */ /* 0x000fea000383ffff */
.L_x_57:
[----:B--2---:R2:W3:Y:S02]  /*7c60*/  SYNCS.PHASECHK.TRANS64.TRYWAIT P0, [R2+URZ+0x140], R4 ;  /* 0x00014004020075a7 */ /* 0x0044e400080011ff */
[----:B---3--:R-:W-:Y:S05]  /*7c70*/  @!P0 NANOSLEEP.SYNCS 0x989680 ;  /* 0x009896800000895d */ /* 0x008fea0003900000 */
[----:B------:R-:W3:Y:S02]  /*7c80*/  @!P0 SYNCS.PHASECHK.TRANS64 P0, [R2+URZ+0x140], R4 ;  /* 0x00014004020085a7 */ /* 0x000ee400080010ff */
[----:B---3--:R-:W-:Y:S05]  /*7c90*/  @!P0 BRA `(.L_x_57) ;  /* 0xfffffffc00f08947 */ /* 0x008fea000383ffff */
[----:B------:R-:W-:Y:S05]  /*7ca0*/  BRA `(.L_x_136) ;  /* 0xffffffb000ac7947 */ /* 0x000fea000383ffff */
.L_x_58:
[----:B------:R-:W-:-:S07]  /*7cb0*/  MOV R2, UR4 ;  /* 0x0000000400027c02 */ /* 0x000fce0008000f00 */
.L_x_137:
[----:B--2---:R2:W3:Y:S02]  /*7cc0*/  SYNCS.PHASECHK.TRANS64.TRYWAIT P0, [R2+URZ+0xf0], R5 ;  /* 0x0000f005020075a7 */ /* 0x0044e400080011ff */
[----:B---3--:R-:W-:Y:S05]  /*7cd0*/  @!P0 NANOSLEEP.SYNCS 0x989680 ;  /* 0x009896800000895d */ /* 0x008fea0003900000 */
[----:B------:R-:W3:Y:S02]  /*7ce0*/  @!P0 SYNCS.PHASECHK.TRANS64 P0, [R2+URZ+0xf0], R5 ;  /* 0x0000f005020085a7 */ /* 0x000ee400080010ff */
[----:B---3--:R-:W-:Y:S05]  /*7cf0*/  @!P0 BRA `(.L_x_137) ;  /* 0xfffffffc00f08947 */ /* 0x008fea000383ffff */
[----:B------:R-:W-:Y:S05]  /*7d00*/  BRA `(.L_x_138) ;  /* 0xffffffb000bc7947 */ /* 0x000fea000383ffff */
.L_x_59:
[----:B--2---:R2:W3:Y:S02]  /*7d10*/  SYNCS.PHASECHK.TRANS64.TRYWAIT P1, [R2+URZ+0xe0], R4 ;  /* 0x0000e004020075a7 */ /* 0x0044e400080211ff */
[----:B---3--:R-:W-:Y:S05]  /*7d20*/  @!P1 NANOSLEEP.SYNCS 0x989680 ;  /* 0x009896800000995d */ /* 0x008fea0003900000 */
[----:B------:R-:W3:Y:S02]  /*7d30*/  @!P1 SYNCS.PHASECHK.TRANS64 P1, [R2+URZ+0xe0], R4 ;  /* 0x0000e004020095a7 */ /* 0x000ee400080210ff */
[----:B---3--:R-:W-:Y:S05]  /*7d40*/  @!P1 BRA `(.L_x_59) ;  /* 0xfffffffc00f09947 */ /* 0x008fea000383ffff */
[----:B------:R-:W-:Y:S05]  /*7d50*/  BRA `(.L_x_139) ;  /* 0xffffffb000ec7947 */ /* 0x000fea000383ffff */
.L_x_62:
[----:B------:R-:W-:-:S07]  /*7d60*/  MOV R0, UR4 ;  /* 0x0000000400007c02 */ /* 0x000fce0008000f00 */
.L_x_140:
[----:B--2---:R2:W3:Y:S02]  /*7d70*/  SYNCS.PHASECHK.TRANS64.TRYWAIT P0, [R0+URZ+0xf0], R2 ;  /* 0x0000f002000075a7 */ /* 0x0044e400080011ff */
[----:B---3--:R-:W-:Y:S05]  /*7d80*/  @!P0 NANOSLEEP.SYNCS 0x989680 ;  /* 0x009896800000895d */ /* 0x008fea0003900000 */
[----:B------:R-:W3:Y:S02]  /*7d90*/  @!P0 SYNCS.PHASECHK.TRANS64 P0, [R0+URZ+0xf0], R2 ;  /* 0x0000f002000085a7 */ /* 0x000ee400080010ff */
[----:B---3--:R-:W-:Y:S05]  /*7da0*/  @!P0 BRA `(.L_x_140) ;  /* 0xfffffffc00f08947 */ /* 0x008fea000383ffff */
[----:B------:R-:W-:Y:S05]  /*7db0*/  BRA `(.L_x_61) ;  /* 0xffffffb400407947 */ /* 0x000fea000383ffff */
.L_x_69:
[----:B-1----:R1:W2:Y:S02]  /*7dc0*/  SYNCS.PHASECHK.TRANS64.TRYWAIT P1, [R0+URZ+0xe0], R2 ;  /* 0x0000e002000075a7 */ /* 0x0022a400080211ff */
[----:B--2---:R-:W-:Y:S05]  /*7dd0*/  @!P1 NANOSLEEP.SYNCS 0x989680 ;  /* 0x009896800000995d */ /* 0x004fea0003900000 */
[----:B------:R-:W2:Y:S02]  /*7de0*/  @!P1 SYNCS.PHASECHK.TRANS64 P1, [R0+URZ+0xe0], R2 ;  /* 0x0000e002000095a7 */ /* 0x000ea400080210ff */
[----:B--2---:R-:W-:Y:S05]  /*7df0*/  @!P1 BRA `(.L_x_69) ;  /* 0xfffffffc00f09947 */ /* 0x004fea000383ffff */
[----:B------:R-:W-:Y:S05]  /*7e00*/  BRA `(.L_x_141) ;  /* 0xffffffb800b87947 */ /* 0x000fea000383ffff */
.L_x_70:
[----:B------:R-:W-:-:S07]  /*7e10*/  MOV R2, UR31 ;  /* 0x0000001f00027c02 */ /* 0x000fce0008000f00 */
.L_x_142:
[----:B-1----:R1:W2:Y:S02]  /*7e20*/  SYNCS.PHASECHK.TRANS64.TRYWAIT P0, [R2+URZ+0x120], R0 ;  /* 0x00012000020075a7 */ /* 0x0022a400080011ff */
[----:B--2---:R-:W-:Y:S05]  /*7e30*/  @!P0 NANOSLEEP.SYNCS 0x989680 ;  /* 0x009896800000895d */ /* 0x004fea0003900000 */
[----:B------:R-:W2:Y:S02]  /*7e40*/  @!P0 SYNCS.PHASECHK.TRANS64 P0, [R2+URZ+0x120], R0 ;  /* 0x00012000020085a7 */ /* 0x000ea400080010ff */
[----:B--2---:R-:W-:Y:S05]  /*7e50*/  @!P0 BRA `(.L_x_142) ;  /* 0xfffffffc00f08947 */ /* 0x004fea000383ffff */
[----:B------:R-:W-:Y:S05]  /*7e60*/  BRA `(.L_x_143) ;  /* 0xffffffbc00047947 */ /* 0x000fea000383ffff */
.L_x_73:
[----:B------:R-:W-:Y:S07]  /*7e70*/  MOV R0, UR7 ;  /* 0x0000000700007c02 */ /* 0x000fee0008000f00 */
.L_x_144:
[----:B-1----:R1:W2:Y:S02]  /*7e80*/  SYNCS.PHASECHK.TRANS64.TRYWAIT P0, [R0+URZ], R2 ;  /* 0x00000002000075a7 */ /* 0x0022a400080011ff */
[----:B--2---:R-:W-:Y:S05]  /*7e90*/  @!P0 NANOSLEEP.SYNCS 0x989680 ;  /* 0x009896800000895d */ /* 0x004fea0003900000 */
[----:B------:R-:W2:Y:S02]  /*7ea0*/  @!P0 SYNCS.PHASECHK.TRANS64 P0, [R0+URZ], R2 ;  /* 0x00000002000085a7 */ /* 0x000ea400080010ff */
[----:B--2---:R-:W-:Y:S05]  /*7eb0*/  @!P0 BRA `(.L_x_144) ;  /* 0xfffffffc00f08947 */ /* 0x004fea000383ffff */
[----:B------:R-:W-:Y:S05]  /*7ec0*/  BRA `(.L_x_72) ;  /* 0xffffffbc00207947 */ /* 0x000fea000383ffff */
.L_x_76:
[----:B------:R-:W-:-:S07]  /*7ed0*/  MOV R0, UR4 ;  /* 0x0000000400007c02 */ /* 0x000fce0008000f00 */
.L_x_145:
[----:B--2---:R2:W4:Y:S02]  /*7ee0*/  SYNCS.PHASECHK.TRANS64.TRYWAIT P0, [R0+URZ], R2 ;  /* 0x00000002000075a7 */ /* 0x00452400080011ff */
[----:B----4-:R-:W-:Y:S05]  /*7ef0*/  @!P0 NANOSLEEP.SYNCS 0x989680 ;  /* 0x009896800000895d */ /* 0x010fea0003900000 */
[----:B------:R-:W4:Y:S02]  /*7f00*/  @!P0 SYNCS.PHASECHK.TRANS64 P0, [R0+URZ], R2 ;  /* 0x00000002000085a7 */ /* 0x000f2400080010ff */
[----:B----4-:R-:W-:Y:S05]  /*7f10*/  @!P0 BRA `(.L_x_145) ;  /* 0xfffffffc00f08947 */ /* 0x010fea000383ffff */
[----:B------:R-:W-:Y:S05]  /*7f20*/  BRA `(.L_x_146) ;  /* 0xffffffbc00fc7947 */ /* 0x000fea000383ffff */
.L_x_77:
[----:B------:R-:W-:-:S07]  /*7f30*/  MOV R0, UR5 ;  /* 0x0000000500007c02 */ /* 0x000fce0008000f00 */
.L_x_147:
[----:B-1----:R1:W2:Y:S02]  /*7f40*/  SYNCS.PHASECHK.TRANS64.TRYWAIT P0, [R0+URZ], R3 ;  /* 0x00000003000075a7 */ /* 0x0022a400080011ff */
[----:B--2---:R-:W-:Y:S05]  /*7f50*/  @!P0 NANOSLEEP.SYNCS 0x989680 ;  /* 0x009896800000895d */ /* 0x004fea0003900000 */
[----:B------:R-:W2:Y:S02]  /*7f60*/  @!P0 SYNCS.PHASECHK.TRANS64 P0, [R0+URZ], R3 ;  /* 0x00000003000085a7 */ /* 0x000ea400080010ff */
[----:B--2---:R-:W-:Y:S05]  /*7f70*/  @!P0 BRA `(.L_x_147) ;  /* 0xfffffffc00f08947 */ /* 0x004fea000383ffff */
[----:B------:R-:W-:Y:S05]  /*7f80*/  BRA `(.L_x_148) ;  /* 0xffffffc000087947 */ /* 0x000fea000383ffff */
.L_x_78:
[----:B------:R-:W-:-:S07]  /*7f90*/  MOV R0, UR5 ;  /* 0x0000000500007c02 */ /* 0x000fce0008000f00 */
.L_x_149:
[----:B-1----:R1:W2:Y:S02]  /*7fa0*/  SYNCS.PHASECHK.TRANS64.TRYWAIT P0, [R0+URZ], R3 ;  /* 0x00000003000075a7 */ /* 0x0022a400080011ff */
[----:B--2---:R-:W-:Y:S05]  /*7fb0*/  @!P0 NANOSLEEP.SYNCS 0x989680 ;  /* 0x009896800000895d */ /* 0x004fea0003900000 */
[----:B------:R-:W2:Y:S02]  /*7fc0*/  @!P0 SYNCS.PHASECHK.TRANS64 P0, [R0+URZ], R3 ;  /* 0x00000003000085a7 */ /* 0x000ea400080010ff */
[----:B--2---:R-:W-:Y:S05]  /*7fd0*/  @!P0 BRA `(.L_x_149) ;  /* 0xfffffffc00f08947 */ /* 0x004fea000383ffff */
[----:B------:R-:W-:Y:S05]  /*7fe0*/  BRA `(.L_x_150) ;  /* 0xffffffc000147947 */ /* 0x000fea000383ffff */
.L_x_79:
[----:B-1----:R-:W-:-:S07]  /*7ff0*/  MOV R0, UR4 ;  /* 0x0000000400007c02 */ /* 0x002fce0008000f00 */
.L_x_151:
[----:B-1----:R1:W2:Y:S02]  /*8000*/  SYNCS.PHASECHK.TRANS64.TRYWAIT P0, [R0+URZ], R2 ;  /* 0x00000002000075a7 */ /* 0x0022a400080011ff */
[----:B--2---:R-:W-:Y:S05]  /*8010*/  @!P0 NANOSLEEP.SYNCS 0x989680 ;  /* 0x009896800000895d */ /* 0x004fea0003900000 */
[----:B------:R-:W2:Y:S02]  /*8020*/  @!P0 SYNCS.PHASECHK.TRANS64 P0, [R0+URZ], R2 ;  /* 0x00000002000085a7 */ /* 0x000ea400080010ff */
[----:B--2---:R-:W-:Y:S05]  /*8030*/  @!P0 BRA `(.L_x_151) ;  /* 0xfffffffc00f08947 */ /* 0x004fea000383ffff */
[----:B------:R-:W-:Y:S05]  /*8040*/  BRA `(.L_x_152) ;  /* 0xffffffc000207947 */ /* 0x000fea000383ffff */
.L_x_84:
[----:B-1----:R1:W3:Y:S02]  /*8050*/  SYNCS.PHASECHK.TRANS64.TRYWAIT P0, [R3+URZ+0xe0], R0 ;  /* 0x0000e000030075a7 */ /* 0x0022e400080011ff */
[----:B---3--:R-:W-:Y:S05]  /*8060*/  @!P0 NANOSLEEP.SYNCS 0x989680 ;  /* 0x009896800000895d */ /* 0x008fea0003900000 */
[----:B------:R-:W3:Y:S02]  /*8070*/  @!P0 SYNCS.PHASECHK.TRANS64 P0, [R3+URZ+0xe0], R0 ;  /* 0x0000e000030085a7 */ /* 0x000ee400080010ff */
[----:B---3--:R-:W-:Y:S05]  /*8080*/  @!P0 BRA `(.L_x_84) ;  /* 0xfffffffc00f08947 */ /* 0x008fea000383ffff */
[----:B------:R-:W-:Y:S05]  /*8090*/  BRA `(.L_x_153) ;  /* 0xffffffc4004c7947 */ /* 0x000fea000383ffff */
.L_x_87:
[----:B-1----:R-:W-:Y:S07]  /*80a0*/  MOV R0, UR21 ;  /* 0x0000001500007c02 */ /* 0x002fee0008000f00 */
.L_x_154:
[----:B-1----:R1:W3:Y:S02]  /*80b0*/  SYNCS.PHASECHK.TRANS64.TRYWAIT P1, [R0+URZ+0xd8], R3 ;  /* 0x0000d803000075a7 */ /* 0x0022e400080211ff */
[----:B---3--:R-:W-:Y:S05]  /*80c0*/  @!P1 NANOSLEEP.SYNCS 0x989680 ;  /* 0x009896800000995d */ /* 0x008fea0003900000 */
[----:B------:R-:W3:Y:S02]  /*80d0*/  @!P1 SYNCS.PHASECHK.TRANS64 P1, [R0+URZ+0xd8], R3 ;  /* 0x0000d803000095a7 */ /* 0x000ee400080210ff */
[----:B---3--:R-:W-:Y:S05]  /*80e0*/  @!P1 BRA `(.L_x_154) ;  /* 0xfffffffc00f09947 */ /* 0x008fea000383ffff */
[----:B------:R-:W-:Y:S05]  /*80f0*/  BRA `(.L_x_86) ;  /* 0xffffffc800c07947 */ /* 0x000fea000383ffff */
.L_x_90:
[----:B-1----:R-:W-:Y:S07]  /*8100*/  MOV R0, UR21 ;  /* 0x0000001500007c02 */ /* 0x002fee0008000f00 */
.L_x_155:
[----:B-1----:R1:W3:Y:S02]  /*8110*/  SYNCS.PHASECHK.TRANS64.TRYWAIT P0, [R0+URZ+0xc8], R2 ;  /* 0x0000c802000075a7 */ /* 0x0022e400080011ff */
[----:B---3--:R-:W-:Y:S05]  /*8120*/  @!P0 NANOSLEEP.SYNCS 0x989680 ;  /* 0x009896800000895d */ /* 0x008fea0003900000 */
[----:B------:R-:W3:Y:S02]  /*8130*/  @!P0 SYNCS.PHASECHK.TRANS64 P0, [R0+URZ+0xc8], R2 ;  /* 0x0000c802000085a7 */ /* 0x000ee400080010ff */
[----:B---3--:R-:W-:Y:S05]  /*8140*/  @!P0 BRA `(.L_x_155) ;  /* 0xfffffffc00f08947 */ /* 0x008fea000383ffff */
[----:B------:R-:W-:Y:S05]  /*8150*/  BRA `(.L_x_156) ;  /* 0xffffffcc00147947 */ /* 0x000fea000383ffff */
.L_x_93:
[----:B-1----:R1:W2:Y:S02]  /*8160*/  SYNCS.PHASECHK.TRANS64.TRYWAIT P0, [R8+URZ+0xe0], R0 ;  /* 0x0000e000080075a7 */ /* 0x0022a400080011ff */
[----:B--2---:R-:W-:Y:S05]  /*8170*/  @!P0 NANOSLEEP.SYNCS 0x989680 ;  /* 0x009896800000895d */ /* 0x004fea0003900000 */
[----:B------:R-:W2:Y:S02]  /*8180*/  @!P0 SYNCS.PHASECHK.TRANS64 P0, [R8+URZ+0xe0], R0 ;  /* 0x0000e000080085a7 */ /* 0x000ea400080010ff */
[----:B--2---:R-:W-:Y:S05]  /*8190*/  @!P0 BRA `(.L_x_93) ;  /* 0xfffffffc00f08947 */ /* 0x004fea000383ffff */
[----:B------:R-:W-:Y:S05]  /*81a0*/  BRA `(.L_x_157) ;  /* 0xffffffd000907947 */ /* 0x000fea000383ffff */
.L_x_99:
[----:B------:R-:W-:Y:S07]  /*81b0*/  MOV R0, UR46 ;  /* 0x0000002e00007c02 */ /* 0x000fee0008000f00 */
.L_x_158:
[----:B-1----:R1:W2:Y:S02]  /*81c0*/  SYNCS.PHASECHK.TRANS64.TRYWAIT P2, [R0+URZ+0xc0], R4 ;  /* 0x0000c004000075a7 */ /* 0x0022a400080411ff */
[----:B--2---:R-:W-:Y:S05]  /*81d0*/  @!P2 NANOSLEEP.SYNCS 0x989680 ;  /* 0x009896800000a95d */ /* 0x004fea0003900000 */
[----:B------:R-:W2:Y:S02]  /*81e0*/  @!P2 SYNCS.PHASECHK.TRANS64 P2, [R0+URZ+0xc0], R4 ;  /* 0x0000c0040000a5a7 */ /* 0x000ea400080410ff */
[----:B--2---:R-:W-:Y:S05]  /*81f0*/  @!P2 BRA `(.L_x_158) ;  /* 0xfffffffc00f0a947 */ /* 0x004fea000383ffff */
[----:B------:R-:W-:Y:S05]  /*8200*/  BRA `(.L_x_98) ;  /* 0xffffffdc00187947 */ /* 0x000fea000383ffff */
.L_x_101:
[----:B-1----:R-:W-:Y:S07]  /*8210*/  MOV R0, UR47 ;  /* 0x0000002f00007c02 */ /* 0x002fee0008000f00 */
.L_x_159:
[----:B-1----:R1:W4:Y:S02]  /*8220*/  SYNCS.PHASECHK.TRANS64.TRYWAIT P0, [R0+URZ+0x100], R3 ;  /* 0x00010003000075a7 */ /* 0x00232400080011ff */
[----:B----4-:R-:W-:Y:S05]  /*8230*/  @!P0 NANOSLEEP.SYNCS 0x989680 ;  /* 0x009896800000895d */ /* 0x010fea0003900000 */
[----:B------:R-:W4:Y:S02]  /*8240*/  @!P0 SYNCS.PHASECHK.TRANS64 P0, [R0+URZ+0x100], R3 ;  /* 0x00010003000085a7 */ /* 0x000f2400080010ff */
[----:B----4-:R-:W-:Y:S05]  /*8250*/  @!P0 BRA `(.L_x_159) ;  /* 0xfffffffc00f08947 */ /* 0x010fea000383ffff */
[----:B------:R-:W-:Y:S05]  /*8260*/  BRA `(.L_x_100) ;  /* 0xffffffdc008c7947 */ /* 0x000fea000383ffff */
        .weak           $__internal_0_$__cuda_sm10x_tcgen05_guardrail_trap_col_being_dealloced_not_returned_by_alloc
        .type           $__internal_0_$__cuda_sm10x_tcgen05_guardrail_trap_col_being_dealloced_not_returned_by_alloc,@function
        .size           $__internal_0_$__cuda_sm10x_tcgen05_guardrail_trap_col_being_dealloced_not_returned_by_alloc,($__internal_1_$__cuda_sm10x_tcgen05_guardrail_trap_phase_invalid_during_alloc - $__internal_0_$__cuda_sm10x_tcgen05_guardrail_trap_col_being_dealloced_not_returned_by_alloc)
$__internal_0_$__cuda_sm10x_tcgen05_guardrail_trap_col_being_dealloced_not_returned_by_alloc:
[----:B------:R-:W-:Y:S05]  /*8270*/  BPT.TRAP 0x1 ;  /* 0x000000040000795c */ /* 0x000fea0000300000 */
[----:B------:R-:W-:-:S04]  /*8280*/  HFMA2 R3, -RZ, RZ, 0, 0 ;  /* 0x00000000ff037431 */ /* 0x000fc800000001ff */
[----:B------:R-:W-:Y:S05]  /*8290*/  RET.REL.NODEC R2 `(_ZN7cutlass13device_kernelINS_4gemm6kernel13GemmUniversalIN4cute5tupleIJiiiiEEENS1_10collective13CollectiveMmaINS1_35MainloopSm100TmaUmmaWarpSpecializedILi12ELi2ELi4ENS5_IJNS4_1CILi2EEENSA_ILi1EEESC_EEEEENS5_IJNSA_ILi64EEENSA_ILi80EEENSA_ILi128EEEEEENS_12float_e4m3_tENS5_IJlSC_lEEESJ_SK_NS4_8TiledMMAINS4_8MMA_AtomIJNS4_10MMA_TraitsINS4_19SM100_MMA_F8F6F4_SSEJSJ_SJ_fSF_SG_NS4_17integral_constantINS4_4UMMA5MajorELSR_0EEESS_NSP_INSQ_7ScaleInELST_0EEESU_EEEEEENS4_6LayoutINS5_IJSC_SC_SC_EEENS5_IJNSA_ILi0EEESZ_SZ_EEEEENS5_IJNS4_10UnderscoreES12_S12_EEEEENS4_13SM90_TMA_LOADENS4_14ComposedLayoutINS4_7SwizzleILi3ELi4ELi3EEENS4_18smem_ptr_flag_bitsILi8EEENSX_INS5_IJNSA_ILi8EEESH_EEENS5_IJSH_SC_EEEEEEEvNS4_8identityENS4_23SM90_TMA_LOAD_MULTICASTES1F_vS1G_EENS_8epilogue10collective18CollectiveEpilogueINS1J_23Sm100TmaWarpSpecializedILi1ELi1ELi40ELb0ELb0EEEJSI_NS5_IJNSX_ISF_SC_EENSX_ISG_SC_EEEEESJ_SK_SJ_SK_NS1J_6fusion15FusionCallbacksIS1N_NS1R_17LinearCombinationISJ_fSJ_fLNS_15FloatRoundStyleE2EEESI_S1Q_JEEENS4_5SM1004TMEM4LOAD25SM100_TMEM_LOAD_16dp32b8xES15_NS16_INS17_ILi0ELi4ELi3EEES1A_NSX_INS5_IJS1B_NSA_ILi16EEEEEENS5_IJS22_SC_EEEEEEENS4_39AutoVectorizingCopyWithAssumedAlignmentILi128EEENS4_14SM90_TMA_STOREES26_S28_S28_EEEvvEEEEvNT_6ParamsE) ;  /* 0xffffff7c02587950 */ /* 0x000fea0003c3ffff */
        .weak           $__internal_1_$__cuda_sm10x_tcgen05_guardrail_trap_phase_invalid_during_alloc
        .type           $__internal_1_$__cuda_sm10x_tcgen05_guardrail_trap_phase_invalid_during_alloc,@function
        .size           $__internal_1_$__cuda_sm10x_tcgen05_guardrail_trap_phase_invalid_during_alloc,($__internal_2_$__cuda_sm10x_tcgen05_guardrail_trap_unallocated_columns_being_dealloced - $__internal_1_$__cuda_sm10x_tcgen05_guardrail_trap_phase_invalid_during_alloc)
$__internal_1_$__cuda_sm10x_tcgen05_guardrail_trap_phase_invalid_during_alloc:
[----:B------:R-:W-:Y:S05]  /*82a0*/  BPT.TRAP 0x1 ;  /* 0x000000040000795c */ /* 0x000fea0000300000 */
[----:B------:R-:W-:-:S04]  /*82b0*/  MOV R5, 0x0 ;  /* 0x0000000000057802 */ /* 0x000fc80000000f00 */
[----:B------:R-:W-:Y:S05]  /*82c0*/  RET.REL.NODEC R4 `(_ZN7cutlass13device_kernelINS_4gemm6kernel13GemmUniversalIN4cute5tupleIJiiiiEEENS1_10collective13CollectiveMmaINS1_35MainloopSm100TmaUmmaWarpSpecializedILi12ELi2ELi4ENS5_IJNS4_1CILi2EEENSA_ILi1EEESC_EEEEENS5_IJNSA_ILi64EEENSA_ILi80EEENSA_ILi128EEEEEENS_12float_e4m3_tENS5_IJlSC_lEEESJ_SK_NS4_8TiledMMAINS4_8MMA_AtomIJNS4_10MMA_TraitsINS4_19SM100_MMA_F8F6F4_SSEJSJ_SJ_fSF_SG_NS4_17integral_constantINS4_4UMMA5MajorELSR_0EEESS_NSP_INSQ_7ScaleInELST_0EEESU_EEEEEENS4_6LayoutINS5_IJSC_SC_SC_EEENS5_IJNSA_ILi0EEESZ_SZ_EEEEENS5_IJNS4_10UnderscoreES12_S12_EEEEENS4_13SM90_TMA_LOADENS4_14ComposedLayoutINS4_7SwizzleILi3ELi4ELi3EEENS4_18smem_ptr_flag_bitsILi8EEENSX_INS5_IJNSA_ILi8EEESH_EEENS5_IJSH_SC_EEEEEEEvNS4_8identityENS4_23SM90_TMA_LOAD_MULTICASTES1F_vS1G_EENS_8epilogue10collective18CollectiveEpilogueINS1J_23Sm100TmaWarpSpecializedILi1ELi1ELi40ELb0ELb0EEEJSI_NS5_IJNSX_ISF_SC_EENSX_ISG_SC_EEEEESJ_SK_SJ_SK_NS1J_6fusion15FusionCallbacksIS1N_NS1R_17LinearCombinationISJ_fSJ_fLNS_15FloatRoundStyleE2EEESI_S1Q_JEEENS4_5SM1004TMEM4LOAD25SM100_TMEM_LOAD_16dp32b8xES15_NS16_INS17_ILi0ELi4ELi3EEES1A_NSX_INS5_IJS1B_NSA_ILi16EEEEEENS5_IJS22_SC_EEEEEEENS4_39AutoVectorizingCopyWithAssumedAlignmentILi128EEENS4_14SM90_TMA_STOREES26_S28_S28_EEEvvEEEEvNT_6ParamsE) ;  /* 0xffffff7c044c7950 */ /* 0x000fea0003c3ffff */
        .weak           $__internal_2_$__cuda_sm10x_tcgen05_guardrail_trap_unallocated_columns_being_dealloced
        .type           $__internal_2_$__cuda_sm10x_tcgen05_guardrail_trap_unallocated_columns_being_dealloced,@function
        .size           $__internal_2_$__cuda_sm10x_tcgen05_guardrail_trap_unallocated_columns_being_dealloced,(.L_x_161 - $__internal_2_$__cuda_sm10x_tcgen05_guardrail_trap_unallocated_columns_being_dealloced)
$__internal_2_$__cuda_sm10x_tcgen05_guardrail_trap_unallocated_columns_being_dealloced:
[----:B------:R-:W-:Y:S05]  /*82d0*/  BPT.TRAP 0x1 ;  /* 0x000000040000795c */ /* 0x000fea0000300000 */
[----:B------:R-:W-:-:S04]  /*82e0*/  HFMA2 R3, -RZ, RZ, 0, 0 ;  /* 0x00000000ff037431 */ /* 0x000fc800000001ff */
[----:B------:R-:W-:Y:S05]  /*82f0*/  RET.REL.NODEC R2 `(_ZN7cutlass13device_kernelINS_4gemm6kernel13GemmUniversalIN4cute5tupleIJiiiiEEENS1_10collective13CollectiveMmaINS1_35MainloopSm100TmaUmmaWarpSpecializedILi12ELi2ELi4ENS5_IJNS4_1CILi2EEENSA_ILi1EEESC_EEEEENS5_IJNSA_ILi64EEENSA_ILi80EEENSA_ILi128EEEEEENS_12float_e4m3_tENS5_IJlSC_lEEESJ_SK_NS4_8TiledMMAINS4_8MMA_AtomIJNS4_10MMA_TraitsINS4_19SM100_MMA_F8F6F4_SSEJSJ_SJ_fSF_SG_NS4_17integral_constantINS4_4UMMA5MajorELSR_0EEESS_NSP_INSQ_7ScaleInELST_0EEESU_EEEEEENS4_6LayoutINS5_IJSC_SC_SC_EEENS5_IJNSA_ILi0EEESZ_SZ_EEEEENS5_IJNS4_10UnderscoreES12_S12_EEEEENS4_13SM90_TMA_LOADENS4_14ComposedLayoutINS4_7SwizzleILi3ELi4ELi3EEENS4_18smem_ptr_flag_bitsILi8EEENSX_INS5_IJNSA_ILi8EEESH_EEENS5_IJSH_SC_EEEEEEEvNS4_8identityENS4_23SM90_TMA_LOAD_MULTICASTES1F_vS1G_EENS_8epilogue10collective18CollectiveEpilogueINS1J_23Sm100TmaWarpSpecializedILi1ELi1ELi40ELb0ELb0EEEJSI_NS5_IJNSX_ISF_SC_EENSX_ISG_SC_EEEEESJ_SK_SJ_SK_NS1J_6fusion15FusionCallbacksIS1N_NS1R_17LinearCombinationISJ_fSJ_fLNS_15FloatRoundStyleE2EEESI_S1Q_JEEENS4_5SM1004TMEM4LOAD25SM100_TMEM_LOAD_16dp32b8xES15_NS16_INS17_ILi0ELi4ELi3EEES1A_NSX_INS5_IJS1B_NSA_ILi16EEEEEENS5_IJS22_SC_EEEEEEENS4_39AutoVectorizingCopyWithAssumedAlignmentILi128EEENS4_14SM90_TMA_STOREES26_S28_S28_EEEvvEEEEvNT_6ParamsE) ;  /* 0xffffff7c02407950 */ /* 0x000fea0003c3ffff */
.L_x_160:
[----:B------:R-:W-:-:S00]  /*8300*/  BRA `(.L_x_160) ;  /* 0xfffffffc00fc7947 */ /* 0x000fc0000383ffff */
[----:B------:R-:W-:-:S00]  /*8310*/  NOP ;  /* 0x0000000000007918 */ /* 0x000fc00000000000 */
        /* <DEDUP_REMOVED lines=14> */
.L_x_161:


//--------------------- .nv.global.init           --------------------------
	.section	.nv.global.init,"aw",@progbits
.nv.global.init:
	.type		$str$26,@object
	.size		$str$26,($str$25 - $str$26)
$str$26:
        /*0000*/ 	.byte	0x2f, 0x74, 0x6d, 0x70, 0x2f, 0x63, 0x75, 0x74, 0x6c, 0x61, 0x73, 0x73, 0x5f, 0x73, 0x77, 0x65
        /*0010*/ 	.byte	0x65, 0x70, 0x5f, 0x73, 0x72, 0x63, 0x2f, 0x69, 0x6e, 0x63, 0x6c, 0x75, 0x64, 0x65, 0x2f, 0x63
        /*0020*/ 	.byte	0x75, 0x74, 0x65, 0x2f, 0x61, 0x74, 0x6f, 0x6d, 0x2f, 0x63, 0x6f, 0x70, 0x79, 0x5f, 0x74, 0x72
        /*0030*/ 	.byte	0x61, 0x69, 0x74, 0x73, 0x5f, 0x73, 0x6d, 0x31, 0x30, 0x30, 0x2e, 0x68, 0x70, 0x70, 0x00
	.type		$str$25,@object
	.size		$str$25,(__unnamed_1 - $str$25)
$str$25:
        /*003f*/ 	.byte	0x28, 0x28, 0x75, 0x69, 0x6e, 0x74, 0x33, 0x32, 0x5f, 0x74, 0x28, 0x74, 0x68, 0x72, 0x65, 0x61
        /*004f*/ 	.byte	0x64, 0x49, 0x64, 0x78, 0x2e, 0x78, 0x29, 0x20, 0x2f, 0x20, 0x33, 0x32, 0x29, 0x20, 0x25, 0x20
        /*005f*/ 	.byte	0x34, 0x29, 0x20, 0x3d, 0x3d, 0x20, 0x28, 0x28, 0x28, 0x74, 0x6d, 0x65, 0x6d, 0x5f, 0x61, 0x64
        /*006f*/ 	.byte	0x64, 0x72, 0x20, 0x3e, 0x3e, 0x20, 0x31, 0x36, 0x29, 0x20, 0x2f, 0x20, 0x33, 0x32, 0x29, 0x20
        /*007f*/ 	.byte	0x25, 0x20, 0x34, 0x29, 0x00
	.type		__unnamed_1,@object
	.size		__unnamed_1,(.L_1 - __unnamed_1)
__unnamed_1:
        /*0084*/ 	.byte	0x63, 0x6f, 0x6e, 0x73, 0x74, 0x65, 0x78, 0x70, 0x72, 0x20, 0x76, 0x6f, 0x69, 0x64, 0x20, 0x63
        /* <DEDUP_REMOVED lines=36> */
        /*02d4*/ 	.byte	0x3c, 0x30, 0x3e, 0x3e, 0x3e, 0x3e, 0x5d, 0x00
.L_1:


//--------------------- .nv.shared._ZN7cutlass13device_kernelINS_4gemm6kernel13GemmUniversalIN4cute5tupleIJiiiiEEENS1_10collective13CollectiveMmaINS1_35MainloopSm100TmaUmmaWarpSpecializedILi12ELi2ELi4ENS5_IJNS4_1CILi2EEENSA_ILi1EEESC_EEEEENS5_IJNSA_ILi64EEENSA_ILi80EEENSA_ILi128EEEEEENS_12float_e4m3_tENS5_IJlSC_lEEESJ_SK_NS4_8TiledMMAINS4_8MMA_AtomIJNS4_10MMA_TraitsINS4_19SM100_MMA_F8F6F4_SSEJSJ_SJ_fSF_SG_NS4_17integral_constantINS4_4UMMA5MajorELSR_0EEESS_NSP_INSQ_7ScaleInELST_0EEESU_EEEEEENS4_6LayoutINS5_IJSC_SC_SC_EEENS5_IJNSA_ILi0EEESZ_SZ_EEEEENS5_IJNS4_10UnderscoreES12_S12_EEEEENS4_13SM90_TMA_LOADENS4_14ComposedLayoutINS4_7SwizzleILi3ELi4ELi3EEENS4_18smem_ptr_flag_bitsILi8EEENSX_INS5_IJNSA_ILi8EEESH_EEENS5_IJSH_SC_EEEEEEEvNS4_8identityENS4_23SM90_TMA_LOAD_MULTICASTES1F_vS1G_EENS_8epilogue10collective18CollectiveEpilogueINS1J_23Sm100TmaWarpSpecializedILi1ELi1ELi40ELb0ELb0EEEJSI_NS5_IJNSX_ISF_SC_EENSX_ISG_SC_EEEEESJ_SK_SJ_SK_NS1J_6fusion15FusionCallbacksIS1N_NS1R_17LinearCombinationISJ_fSJ_fLNS_15FloatRoundStyleE2EEESI_S1Q_JEEENS4_5SM1004TMEM4LOAD25SM100_TMEM_LOAD_16dp32b8xES15_NS16_INS17_ILi0ELi4ELi3EEES1A_NSX_INS5_IJS1B_NSA_ILi16EEEEEENS5_IJS22_SC_EEEEEEENS4_39AutoVectorizingCopyWithAssumedAlignmentILi128EEENS4_14SM90_TMA_STOREES26_S28_S28_EEEvvEEEEvNT_6ParamsE --------------------------
	.section	.nv.shared._ZN7cutlass13device_kernelINS_4gemm6kernel13GemmUniversalIN4cute5tupleIJiiiiEEENS1_10collective13CollectiveMmaINS1_35MainloopSm100TmaUmmaWarpSpecializedILi12ELi2ELi4ENS5_IJNS4_1CILi2EEENSA_ILi1EEESC_EEEEENS5_IJNSA_ILi64EEENSA_ILi80EEENSA_ILi128EEEEEENS_12float_e4m3_tENS5_IJlSC_lEEESJ_SK_NS4_8TiledMMAINS4_8MMA_AtomIJNS4_10MMA_TraitsINS4_19SM100_MMA_F8F6F4_SSEJSJ_SJ_fSF_SG_NS4_17integral_constantINS4_4UMMA5MajorELSR_0EEESS_NSP_INSQ_7ScaleInELST_0EEESU_EEEEEENS4_6LayoutINS5_IJSC_SC_SC_EEENS5_IJNSA_ILi0EEESZ_SZ_EEEEENS5_IJNS4_10UnderscoreES12_S12_EEEEENS4_13SM90_TMA_LOADENS4_14ComposedLayoutINS4_7SwizzleILi3ELi4ELi3EEENS4_18smem_ptr_flag_bitsILi8EEENSX_INS5_IJNSA_ILi8EEESH_EEENS5_IJSH_SC_EEEEEEEvNS4_8identityENS4_23SM90_TMA_LOAD_MULTICASTES1F_vS1G_EENS_8epilogue10collective18CollectiveEpilogueINS1J_23Sm100TmaWarpSpecializedILi1ELi1ELi40ELb0ELb0EEEJSI_NS5_IJNSX_ISF_SC_EENSX_ISG_SC_EEEEESJ_SK_SJ_SK_NS1J_6fusion15FusionCallbacksIS1N_NS1R_17LinearCombinationISJ_fSJ_fLNS_15FloatRoundStyleE2EEESI_S1Q_JEEENS4_5SM1004TMEM4LOAD25SM100_TMEM_LOAD_16dp32b8xES15_NS16_INS17_ILi0ELi4ELi3EEES1A_NSX_INS5_IJS1B_NSA_ILi16EEEEEENS5_IJS22_SC_EEEEEEENS4_39AutoVectorizingCopyWithAssumedAlignmentILi128EEENS4_14SM90_TMA_STOREES26_S28_S28_EEEvvEEEEvNT_6ParamsE,"aw",@nobits
	.sectionflags	@""
	.align	16
	.zero		1024


//--------------------- .nv.shared.reserved.0     --------------------------
	.section	.nv.shared.reserved.0,"aw",@nobits
	.weak		__nv_reservedSMEM_offset_0_alias
	.size		__nv_reservedSMEM_offset_0_alias, 0, 64
	.other		__nv_reservedSMEM_offset_0_alias,@"STO_CUDA_RESERVED_SHARED STV_DEFAULT"
__nv_reservedSMEM_offset_0_alias:
	.zero		0
.nv.shared.reserved.0:
	.zero		64
	.weak		__nv_reservedSMEM_tcgen05_partition
	.type		__nv_reservedSMEM_tcgen05_partition,@object
	.size		__nv_reservedSMEM_tcgen05_partition,(.L_0 - __nv_reservedSMEM_tcgen05_partition)
__nv_reservedSMEM_tcgen05_partition:
	.zero		32
.L_0:


//--------------------- .nv.global                --------------------------
	.section	.nv.global,"aw",@nobits
.nv.global:
	.type		_ZN40_INTERNAL_3adf1656_4_k_cu_fba885e0_298444cute1_E,@object
	.size		_ZN40_INTERNAL_3adf1656_4_k_cu_fba885e0_298444cute1_E,(_ZN40_INTERNAL_3adf1656_4_k_cu_fba885e0_298444cuda3std3__45__cpo6cbeginE - _ZN40_INTERNAL_3adf1656_4_k_cu_fba885e0_298444cute1_E)
_ZN40_INTERNAL_3adf1656_4_k_cu_fba885e0_298444cute1_E:
	.zero		1
	.type		_ZN40_INTERNAL_3adf1656_4_k_cu_fba885e0_298444cuda3std3__45__cpo6cbeginE,@object
	.size		_ZN40_INTERNAL_3adf1656_4_k_cu_fba885e0_298444cuda3std3__45__cpo6cbeginE,(_ZN40_INTERNAL_3adf1656_4_k_cu_fba885e0_298444cuda3std3__48in_placeE - _ZN40_INTERNAL_3adf1656_4_k_cu_fba885e0_298444cuda3std3__45__cpo6cbeginE)
_ZN40_INTERNAL_3adf1656_4_k_cu_fba885e0_298444cuda3std3__45__cpo6cbeginE:
	.zero		1
	.type		_ZN40_INTERNAL_3adf1656_4_k_cu_fba885e0_298444cuda3std3__48in_placeE,@object
	.size		_ZN40_INTERNAL_3adf1656_4_k_cu_fba885e0_298444cuda3std3__48in_placeE,(_ZN40_INTERNAL_3adf1656_4_k_cu_fba885e0_298444cuda3std6ranges3__45__cpo9iter_moveE - _ZN40_INTERNAL_3adf1656_4_k_cu_fba885e0_298444cuda3std3__48in_placeE)
_ZN40_INTERNAL_3adf1656_4_k_cu_fba885e0_298444cuda3std3__48in_placeE:
	.zero		1
	.type		_ZN40_INTERNAL_3adf1656_4_k_cu_fba885e0_298444cuda3std6ranges3__45__cpo9iter_moveE,@object
	.size		_ZN40_INTERNAL_3adf1656_4_k_cu_fba885e0_298444cuda3std6ranges3__45__cpo9iter_moveE,(_ZN40_INTERNAL_3adf1656_4_k_cu_fba885e0_298444cuda3std3__45__cpo5beginE - _ZN40_INTERNAL_3adf1656_4_k_cu_fba885e0_298444cuda3std6ranges3__45__cpo9iter_moveE)
_ZN40_INTERNAL_3adf1656_4_k_cu_fba885e0_298444cuda3std6ranges3__45__cpo9iter_moveE:
	.zero		1
	.type		_ZN40_INTERNAL_3adf1656_4_k_cu_fba885e0_298444cuda3std3__45__cpo5beginE,@object
	.size		_ZN40_INTERNAL_3adf1656_4_k_cu_fba885e0_298444cuda3std3__45__cpo5beginE,(_ZN40_INTERNAL_3adf1656_4_k_cu_fba885e0_298444cuda3std3__442_GLOBAL__N__3adf1656_4_k_cu_fba885e0_298446ignoreE - _ZN40_INTERNAL_3adf1656_4_k_cu_fba885e0_298444cuda3std3__45__cpo5beginE)
_ZN40_INTERNAL_3adf1656_4_k_cu_fba885e0_298444cuda3std3__45__cpo5beginE:
	.zero		1
	.type		_ZN40_INTERNAL_3adf1656_4_k_cu_fba885e0_298444cuda3std3__442_GLOBAL__N__3adf1656_4_k_cu_fba885e0_298446ignoreE,@object
	.size		_ZN40_INTERNAL_3adf1656_4_k_cu_fba885e0_298444cuda3std3__442_GLOBAL__N__3adf1656_4_k_cu_fba885e0_298446ignoreE,(_ZN40_INTERNAL_3adf1656_4_k_cu_fba885e0_298444cute7productE - _ZN40_INTERNAL_3adf1656_4_k_cu_fba885e0_298444cuda3std3__442_GLOBAL__N__3adf1656_4_k_cu_fba885e0_298446ignoreE)
_ZN40_INTERNAL_3adf1656_4_k_cu_fba885e0_298444cuda3std3__442_GLOBAL__N__3adf1656_4_k_cu_fba885e0_298446ignoreE:
	.zero		1
	.type		_ZN40_INTERNAL_3adf1656_4_k_cu_fba885e0_298444cute7productE,@object
	.size		_ZN40_INTERNAL_3adf1656_4_k_cu_fba885e0_298444cute7productE,(_ZN40_INTERNAL_3adf1656_4_k_cu_fba885e0_298444cuda3std3__45__cpo3endE - _ZN40_INTERNAL_3adf1656_4_k_cu_fba885e0_298444cute7productE)
_ZN40_INTERNAL_3adf1656_4_k_cu_fba885e0_298444cute7productE:
	.zero		1
	.type		_ZN40_INTERNAL_3adf1656_4_k_cu_fba885e0_298444cuda3std3__45__cpo3endE,@object
	.size		_ZN40_INTERNAL_3adf1656_4_k_cu_fba885e0_298444cuda3std3__45__cpo3endE,(_ZN40_INTERNAL_3adf1656_4_k_cu_fba885e0_298444cuda3std3__419piecewise_constructE - _ZN40_INTERNAL_3adf1656_4_k_cu_fba885e0_298444cuda3std3__45__cpo3endE)
_ZN40_INTERNAL_3adf1656_4_k_cu_fba885e0_298444cuda3std3__45__cpo3endE:
	.zero		1
	.type		_ZN40_INTERNAL_3adf1656_4_k_cu_fba885e0_298444cuda3std3__419piecewise_constructE,@object
	.size		_ZN40_INTERNAL_3adf1656_4_k_cu_fba885e0_298444cuda3std3__419piecewise_constructE,(_ZN40_INTERNAL_3adf1656_4_k_cu_fba885e0_298444cuda3std3__45__cpo4cendE - _ZN40_INTERNAL_3adf1656_4_k_cu_fba885e0_298444cuda3std3__419piecewise_constructE)
_ZN40_INTERNAL_3adf1656_4_k_cu_fba885e0_298444cuda3std3__419piecewise_constructE:
	.zero		1
	.type		_ZN40_INTERNAL_3adf1656_4_k_cu_fba885e0_298444cuda3std3__45__cpo4cendE,@object
	.size		_ZN40_INTERNAL_3adf1656_4_k_cu_fba885e0_298444cuda3std3__45__cpo4cendE,(_ZN40_INTERNAL_3adf1656_4_k_cu_fba885e0_298444cuda3std6ranges3__45__cpo4swapE - _ZN40_INTERNAL_3adf1656_4_k_cu_fba885e0_298444cuda3std3__45__cpo4cendE)
_ZN40_INTERNAL_3adf1656_4_k_cu_fba885e0_298444cuda3std3__45__cpo4cendE:
	.zero		1
	.type		_ZN40_INTERNAL_3adf1656_4_k_cu_fba885e0_298444cuda3std6ranges3__45__cpo4swapE,@object
	.size		_ZN40_INTERNAL_3adf1656_4_k_cu_fba885e0_298444cuda3std6ranges3__45__cpo4swapE,(.L_9 - _ZN40_INTERNAL_3adf1656_4_k_cu_fba885e0_298444cuda3std6ranges3__45__cpo4swapE)
_ZN40_INTERNAL_3adf1656_4_k_cu_fba885e0_298444cuda3std6ranges3__45__cpo4swapE:
	.zero		1
.L_9:


//--------------------- .nv.constant0._ZN7cutlass13device_kernelINS_4gemm6kernel13GemmUniversalIN4cute5tupleIJiiiiEEENS1_10collective13CollectiveMmaINS1_35MainloopSm100TmaUmmaWarpSpecializedILi12ELi2ELi4ENS5_IJNS4_1CILi2EEENSA_ILi1EEESC_EEEEENS5_IJNSA_ILi64EEENSA_ILi80EEENSA_ILi128EEEEEENS_12float_e4m3_tENS5_IJlSC_lEEESJ_SK_NS4_8TiledMMAINS4_8MMA_AtomIJNS4_10MMA_TraitsINS4_19SM100_MMA_F8F6F4_SSEJSJ_SJ_fSF_SG_NS4_17integral_constantINS4_4UMMA5MajorELSR_0EEESS_NSP_INSQ_7ScaleInELST_0EEESU_EEEEEENS4_6LayoutINS5_IJSC_SC_SC_EEENS5_IJNSA_ILi0EEESZ_SZ_EEEEENS5_IJNS4_10UnderscoreES12_S12_EEEEENS4_13SM90_TMA_LOADENS4_14ComposedLayoutINS4_7SwizzleILi3ELi4ELi3EEENS4_18smem_ptr_flag_bitsILi8EEENSX_INS5_IJNSA_ILi8EEESH_EEENS5_IJSH_SC_EEEEEEEvNS4_8identityENS4_23SM90_TMA_LOAD_MULTICASTES1F_vS1G_EENS_8epilogue10collective18CollectiveEpilogueINS1J_23Sm100TmaWarpSpecializedILi1ELi1ELi40ELb0ELb0EEEJSI_NS5_IJNSX_ISF_SC_EENSX_ISG_SC_EEEEESJ_SK_SJ_SK_NS1J_6fusion15FusionCallbacksIS1N_NS1R_17LinearCombinationISJ_fSJ_fLNS_15FloatRoundStyleE2EEESI_S1Q_JEEENS4_5SM1004TMEM4LOAD25SM100_TMEM_LOAD_16dp32b8xES15_NS16_INS17_ILi0ELi4ELi3EEES1A_NSX_INS5_IJS1B_NSA_ILi16EEEEEENS5_IJS22_SC_EEEEEEENS4_39AutoVectorizingCopyWithAssumedAlignmentILi128EEENS4_14SM90_TMA_STOREES26_S28_S28_EEEvvEEEEvNT_6ParamsE --------------------------
	.section	.nv.constant0._ZN7cutlass13device_kernelINS_4gemm6kernel13GemmUniversalIN4cute5tupleIJiiiiEEENS1_10collective13CollectiveMmaINS1_35MainloopSm100TmaUmmaWarpSpecializedILi12ELi2ELi4ENS5_IJNS4_1CILi2EEENSA_ILi1EEESC_EEEEENS5_IJNSA_ILi64EEENSA_ILi80EEENSA_ILi128EEEEEENS_12float_e4m3_tENS5_IJlSC_lEEESJ_SK_NS4_8TiledMMAINS4_8MMA_AtomIJNS4_10MMA_TraitsINS4_19SM100_MMA_F8F6F4_SSEJSJ_SJ_fSF_SG_NS4_17integral_constantINS4_4UMMA5MajorELSR_0EEESS_NSP_INSQ_7ScaleInELST_0EEESU_EEEEEENS4_6LayoutINS5_IJSC_SC_SC_EEENS5_IJNSA_ILi0EEESZ_SZ_EEEEENS5_IJNS4_10UnderscoreES12_S12_EEEEENS4_13SM90_TMA_LOADENS4_14ComposedLayoutINS4_7SwizzleILi3ELi4ELi3EEENS4_18smem_ptr_flag_bitsILi8EEENSX_INS5_IJNSA_ILi8EEESH_EEENS5_IJSH_SC_EEEEEEEvNS4_8identityENS4_23SM90_TMA_LOAD_MULTICASTES1F_vS1G_EENS_8epilogue10collective18CollectiveEpilogueINS1J_23Sm100TmaWarpSpecializedILi1ELi1ELi40ELb0ELb0EEEJSI_NS5_IJNSX_ISF_SC_EENSX_ISG_SC_EEEEESJ_SK_SJ_SK_NS1J_6fusion15FusionCallbacksIS1N_NS1R_17LinearCombinationISJ_fSJ_fLNS_15FloatRoundStyleE2EEESI_S1Q_JEEENS4_5SM1004TMEM4LOAD25SM100_TMEM_LOAD_16dp32b8xES15_NS16_INS17_ILi0ELi4ELi3EEES1A_NSX_INS5_IJS1B_NSA_ILi16EEEEEENS5_IJS22_SC_EEEEEEENS4_39AutoVectorizingCopyWithAssumedAlignmentILi128EEENS4_14SM90_TMA_STOREES26_S28_S28_EEEvvEEEEvNT_6ParamsE,"a",@progbits
	.sectionflags	@""
	.align	4
.nv.constant0._ZN7cutlass13device_kernelINS_4gemm6kernel13GemmUniversalIN4cute5tupleIJiiiiEEENS1_10collective13CollectiveMmaINS1_35MainloopSm100TmaUmmaWarpSpecializedILi12ELi2ELi4ENS5_IJNS4_1CILi2EEENSA_ILi1EEESC_EEEEENS5_IJNSA_ILi64EEENSA_ILi80EEENSA_ILi128EEEEEENS_12float_e4m3_tENS5_IJlSC_lEEESJ_SK_NS4_8TiledMMAINS4_8MMA_AtomIJNS4_10MMA_TraitsINS4_19SM100_MMA_F8F6F4_SSEJSJ_SJ_fSF_SG_NS4_17integral_constantINS4_4UMMA5MajorELSR_0EEESS_NSP_INSQ_7ScaleInELST_0EEESU_EEEEEENS4_6LayoutINS5_IJSC_SC_SC_EEENS5_IJNSA_ILi0EEESZ_SZ_EEEEENS5_IJNS4_10UnderscoreES12_S12_EEEEENS4_13SM90_TMA_LOADENS4_14ComposedLayoutINS4_7SwizzleILi3ELi4ELi3EEENS4_18smem_ptr_flag_bitsILi8EEENSX_INS5_IJNSA_ILi8EEESH_EEENS5_IJSH_SC_EEEEEEEvNS4_8identityENS4_23SM90_TMA_LOAD_MULTICASTES1F_vS1G_EENS_8epilogue10collective18CollectiveEpilogueINS1J_23Sm100TmaWarpSpecializedILi1ELi1ELi40ELb0ELb0EEEJSI_NS5_IJNSX_ISF_SC_EENSX_ISG_SC_EEEEESJ_SK_SJ_SK_NS1J_6fusion15FusionCallbacksIS1N_NS1R_17LinearCombinationISJ_fSJ_fLNS_15FloatRoundStyleE2EEESI_S1Q_JEEENS4_5SM1004TMEM4LOAD25SM100_TMEM_LOAD_16dp32b8xES15_NS16_INS17_ILi0ELi4ELi3EEES1A_NSX_INS5_IJS1B_NSA_ILi16EEEEEENS5_IJS22_SC_EEEEEEENS4_39AutoVectorizingCopyWithAssumedAlignmentILi128EEENS4_14SM90_TMA_STOREES26_S28_S28_EEEvvEEEEvNT_6ParamsE:
	.zero		2944


//--------------------- SYMBOLS --------------------------

	.type		.nv.reservedSmem.offset0,@object
	.size		.nv.reservedSmem.offset0,0x4
	.type		.nv.reservedSmem.cap,@object
	.size		.nv.reservedSmem.cap,0x4
	.type		__assertfail,@function
